//
// Generated by NVIDIA NVVM Compiler
//
// Compiler Build ID: CL-36424714
// Cuda compilation tools, release 13.0, V13.0.88
// Based on NVVM 20.0.0
//

.version 9.0
.target sm_100
.address_size 64

	// .globl	_Z27running_mean_register_arrayILi32EEvPKfPfi

.visible .entry _Z27running_mean_register_arrayILi32EEvPKfPfi(
	.param .u64 .ptr .align 1 _Z27running_mean_register_arrayILi32EEvPKfPfi_param_0,
	.param .u64 .ptr .align 1 _Z27running_mean_register_arrayILi32EEvPKfPfi_param_1,
	.param .u32 _Z27running_mean_register_arrayILi32EEvPKfPfi_param_2
)
{
	.reg .pred 	%p<99>;
	.reg .b32 	%r<42>;
	.reg .b32 	%f<162>;
	.reg .b64 	%rd<72>;

	ld.param.u64 	%rd3, [_Z27running_mean_register_arrayILi32EEvPKfPfi_param_0];
	ld.param.u32 	%r36, [_Z27running_mean_register_arrayILi32EEvPKfPfi_param_2];
	cvta.to.global.u64 	%rd1, %rd3;
	mov.u32 	%r37, %ctaid.x;
	mov.u32 	%r1, %ntid.x;
	mov.u32 	%r38, %tid.x;
	mad.lo.s32 	%r41, %r37, %r1, %r38;
	setp.ge.s32 	%p1, %r41, %r36;
	@%p1 bra 	$L__BB0_67;
	mov.u32 	%r39, %nctaid.x;
	mul.lo.s32 	%r3, %r1, %r39;
$L__BB0_2:
	add.s32 	%r5, %r41, -16;
	setp.lt.s32 	%p2, %r41, 16;
	setp.ge.s32 	%p3, %r5, %r36;
	or.pred  	%p4, %p2, %p3;
	mov.f32 	%f130, 0f00000000;
	@%p4 bra 	$L__BB0_4;
	mul.wide.u32 	%rd4, %r5, 4;
	add.s64 	%rd5, %rd1, %rd4;
	ld.global.f32 	%f66, [%rd5];
	add.f32 	%f130, %f66, 0f00000000;
$L__BB0_4:
	add.s32 	%r6, %r41, -15;
	setp.lt.s32 	%p5, %r41, 15;
	setp.ge.s32 	%p6, %r6, %r36;
	or.pred  	%p7, %p5, %p6;
	mov.f32 	%f131, 0f00000000;
	@%p7 bra 	$L__BB0_6;
	mul.wide.u32 	%rd6, %r6, 4;
	add.s64 	%rd7, %rd1, %rd6;
	ld.global.f32 	%f131, [%rd7];
$L__BB0_6:
	add.s32 	%r7, %r41, -14;
	setp.lt.s32 	%p8, %r41, 14;
	setp.ge.s32 	%p9, %r7, %r36;
	or.pred  	%p10, %p8, %p9;
	mov.f32 	%f132, 0f00000000;
	@%p10 bra 	$L__BB0_8;
	mul.wide.u32 	%rd8, %r7, 4;
	add.s64 	%rd9, %rd1, %rd8;
	ld.global.f32 	%f132, [%rd9];
$L__BB0_8:
	add.s32 	%r8, %r41, -13;
	setp.lt.s32 	%p11, %r41, 13;
	setp.ge.s32 	%p12, %r8, %r36;
	or.pred  	%p13, %p11, %p12;
	mov.f32 	%f133, 0f00000000;
	@%p13 bra 	$L__BB0_10;
	mul.wide.u32 	%rd10, %r8, 4;
	add.s64 	%rd11, %rd1, %rd10;
	ld.global.f32 	%f133, [%rd11];
$L__BB0_10:
	add.s32 	%r9, %r41, -12;
	setp.lt.s32 	%p14, %r41, 12;
	setp.ge.s32 	%p15, %r9, %r36;
	or.pred  	%p16, %p14, %p15;
	mov.f32 	%f134, 0f00000000;
	@%p16 bra 	$L__BB0_12;
	mul.wide.u32 	%rd12, %r9, 4;
	add.s64 	%rd13, %rd1, %rd12;
	ld.global.f32 	%f134, [%rd13];
$L__BB0_12:
	add.s32 	%r10, %r41, -11;
	setp.lt.s32 	%p17, %r41, 11;
	setp.ge.s32 	%p18, %r10, %r36;
	or.pred  	%p19, %p17, %p18;
	mov.f32 	%f135, 0f00000000;
	@%p19 bra 	$L__BB0_14;
	mul.wide.u32 	%rd14, %r10, 4;
	add.s64 	%rd15, %rd1, %rd14;
	ld.global.f32 	%f135, [%rd15];
$L__BB0_14:
	add.s32 	%r11, %r41, -10;
	setp.lt.s32 	%p20, %r41, 10;
	setp.ge.s32 	%p21, %r11, %r36;
	or.pred  	%p22, %p20, %p21;
	mov.f32 	%f136, 0f00000000;
	@%p22 bra 	$L__BB0_16;
	mul.wide.u32 	%rd16, %r11, 4;
	add.s64 	%rd17, %rd1, %rd16;
	ld.global.f32 	%f136, [%rd17];
$L__BB0_16:
	add.s32 	%r12, %r41, -9;
	setp.lt.s32 	%p23, %r41, 9;
	setp.ge.s32 	%p24, %r12, %r36;
	or.pred  	%p25, %p23, %p24;
	mov.f32 	%f137, 0f00000000;
	@%p25 bra 	$L__BB0_18;
	mul.wide.u32 	%rd18, %r12, 4;
	add.s64 	%rd19, %rd1, %rd18;
	ld.global.f32 	%f137, [%rd19];
$L__BB0_18:
	add.s32 	%r13, %r41, -8;
	setp.lt.s32 	%p26, %r41, 8;
	setp.ge.s32 	%p27, %r13, %r36;
	or.pred  	%p28, %p26, %p27;
	mov.f32 	%f138, 0f00000000;
	@%p28 bra 	$L__BB0_20;
	mul.wide.u32 	%rd20, %r13, 4;
	add.s64 	%rd21, %rd1, %rd20;
	ld.global.f32 	%f138, [%rd21];
$L__BB0_20:
	add.s32 	%r14, %r41, -7;
	setp.lt.s32 	%p29, %r41, 7;
	setp.ge.s32 	%p30, %r14, %r36;
	or.pred  	%p31, %p29, %p30;
	mov.f32 	%f139, 0f00000000;
	@%p31 bra 	$L__BB0_22;
	mul.wide.u32 	%rd22, %r14, 4;
	add.s64 	%rd23, %rd1, %rd22;
	ld.global.f32 	%f139, [%rd23];
$L__BB0_22:
	add.s32 	%r15, %r41, -6;
	setp.lt.s32 	%p32, %r41, 6;
	setp.ge.s32 	%p33, %r15, %r36;
	or.pred  	%p34, %p32, %p33;
	mov.f32 	%f140, 0f00000000;
	@%p34 bra 	$L__BB0_24;
	mul.wide.u32 	%rd24, %r15, 4;
	add.s64 	%rd25, %rd1, %rd24;
	ld.global.f32 	%f140, [%rd25];
$L__BB0_24:
	add.s32 	%r16, %r41, -5;
	setp.lt.s32 	%p35, %r41, 5;
	setp.ge.s32 	%p36, %r16, %r36;
	or.pred  	%p37, %p35, %p36;
	mov.f32 	%f141, 0f00000000;
	@%p37 bra 	$L__BB0_26;
	mul.wide.u32 	%rd26, %r16, 4;
	add.s64 	%rd27, %rd1, %rd26;
	ld.global.f32 	%f141, [%rd27];
$L__BB0_26:
	add.s32 	%r17, %r41, -4;
	setp.lt.s32 	%p38, %r41, 4;
	setp.ge.s32 	%p39, %r17, %r36;
	or.pred  	%p40, %p38, %p39;
	mov.f32 	%f142, 0f00000000;
	@%p40 bra 	$L__BB0_28;
	mul.wide.u32 	%rd28, %r17, 4;
	add.s64 	%rd29, %rd1, %rd28;
	ld.global.f32 	%f142, [%rd29];
$L__BB0_28:
	add.s32 	%r18, %r41, -3;
	setp.lt.s32 	%p41, %r41, 3;
	setp.ge.s32 	%p42, %r18, %r36;
	or.pred  	%p43, %p41, %p42;
	mov.f32 	%f143, 0f00000000;
	@%p43 bra 	$L__BB0_30;
	mul.wide.u32 	%rd30, %r18, 4;
	add.s64 	%rd31, %rd1, %rd30;
	ld.global.f32 	%f143, [%rd31];
$L__BB0_30:
	add.s32 	%r19, %r41, -2;
	setp.lt.s32 	%p44, %r41, 2;
	setp.ge.s32 	%p45, %r19, %r36;
	or.pred  	%p46, %p44, %p45;
	mov.f32 	%f144, 0f00000000;
	@%p46 bra 	$L__BB0_32;
	mul.wide.u32 	%rd32, %r19, 4;
	add.s64 	%rd33, %rd1, %rd32;
	ld.global.f32 	%f144, [%rd33];
$L__BB0_32:
	setp.lt.s32 	%p47, %r41, 1;
	setp.gt.s32 	%p48, %r41, %r36;
	or.pred  	%p49, %p47, %p48;
	mov.f32 	%f145, 0f00000000;
	@%p49 bra 	$L__BB0_34;
	add.s32 	%r40, %r41, -1;
	mul.wide.u32 	%rd34, %r40, 4;
	add.s64 	%rd35, %rd1, %rd34;
	ld.global.f32 	%f145, [%rd35];
$L__BB0_34:
	setp.lt.s32 	%p50, %r41, 0;
	setp.ge.s32 	%p51, %r41, %r36;
	or.pred  	%p52, %p50, %p51;
	mov.f32 	%f146, 0f00000000;
	@%p52 bra 	$L__BB0_36;
	mul.wide.u32 	%rd36, %r41, 4;
	add.s64 	%rd37, %rd1, %rd36;
	ld.global.f32 	%f146, [%rd37];
$L__BB0_36:
	add.s32 	%r20, %r41, 1;
	setp.lt.s32 	%p53, %r41, -1;
	setp.ge.s32 	%p54, %r20, %r36;
	or.pred  	%p55, %p53, %p54;
	mov.f32 	%f147, 0f00000000;
	@%p55 bra 	$L__BB0_38;
	mul.wide.u32 	%rd38, %r20, 4;
	add.s64 	%rd39, %rd1, %rd38;
	ld.global.f32 	%f147, [%rd39];
$L__BB0_38:
	add.s32 	%r21, %r41, 2;
	setp.lt.s32 	%p56, %r41, -2;
	setp.ge.s32 	%p57, %r21, %r36;
	or.pred  	%p58, %p56, %p57;
	mov.f32 	%f148, 0f00000000;
	@%p58 bra 	$L__BB0_40;
	mul.wide.u32 	%rd40, %r21, 4;
	add.s64 	%rd41, %rd1, %rd40;
	ld.global.f32 	%f148, [%rd41];
$L__BB0_40:
	add.s32 	%r22, %r41, 3;
	setp.lt.s32 	%p59, %r41, -3;
	setp.ge.s32 	%p60, %r22, %r36;
	or.pred  	%p61, %p59, %p60;
	mov.f32 	%f149, 0f00000000;
	@%p61 bra 	$L__BB0_42;
	mul.wide.u32 	%rd42, %r22, 4;
	add.s64 	%rd43, %rd1, %rd42;
	ld.global.f32 	%f149, [%rd43];
$L__BB0_42:
	add.s32 	%r23, %r41, 4;
	setp.lt.s32 	%p62, %r41, -4;
	setp.ge.s32 	%p63, %r23, %r36;
	or.pred  	%p64, %p62, %p63;
	mov.f32 	%f150, 0f00000000;
	@%p64 bra 	$L__BB0_44;
	mul.wide.u32 	%rd44, %r23, 4;
	add.s64 	%rd45, %rd1, %rd44;
	ld.global.f32 	%f150, [%rd45];
$L__BB0_44:
	add.s32 	%r24, %r41, 5;
	setp.lt.s32 	%p65, %r41, -5;
	setp.ge.s32 	%p66, %r24, %r36;
	or.pred  	%p67, %p65, %p66;
	mov.f32 	%f151, 0f00000000;
	@%p67 bra 	$L__BB0_46;
	mul.wide.u32 	%rd46, %r24, 4;
	add.s64 	%rd47, %rd1, %rd46;
	ld.global.f32 	%f151, [%rd47];
$L__BB0_46:
	add.s32 	%r25, %r41, 6;
	setp.lt.s32 	%p68, %r41, -6;
	setp.ge.s32 	%p69, %r25, %r36;
	or.pred  	%p70, %p68, %p69;
	mov.f32 	%f152, 0f00000000;
	@%p70 bra 	$L__BB0_48;
	mul.wide.u32 	%rd48, %r25, 4;
	add.s64 	%rd49, %rd1, %rd48;
	ld.global.f32 	%f152, [%rd49];
$L__BB0_48:
	add.s32 	%r26, %r41, 7;
	setp.lt.s32 	%p71, %r41, -7;
	setp.ge.s32 	%p72, %r26, %r36;
	or.pred  	%p73, %p71, %p72;
	mov.f32 	%f153, 0f00000000;
	@%p73 bra 	$L__BB0_50;
	mul.wide.u32 	%rd50, %r26, 4;
	add.s64 	%rd51, %rd1, %rd50;
	ld.global.f32 	%f153, [%rd51];
$L__BB0_50:
	add.s32 	%r27, %r41, 8;
	setp.lt.s32 	%p74, %r41, -8;
	setp.ge.s32 	%p75, %r27, %r36;
	or.pred  	%p76, %p74, %p75;
	mov.f32 	%f154, 0f00000000;
	@%p76 bra 	$L__BB0_52;
	mul.wide.u32 	%rd52, %r27, 4;
	add.s64 	%rd53, %rd1, %rd52;
	ld.global.f32 	%f154, [%rd53];
$L__BB0_52:
	add.s32 	%r28, %r41, 9;
	setp.lt.s32 	%p77, %r41, -9;
	setp.ge.s32 	%p78, %r28, %r36;
	or.pred  	%p79, %p77, %p78;
	mov.f32 	%f155, 0f00000000;
	@%p79 bra 	$L__BB0_54;
	mul.wide.u32 	%rd54, %r28, 4;
	add.s64 	%rd55, %rd1, %rd54;
	ld.global.f32 	%f155, [%rd55];
$L__BB0_54:
	add.s32 	%r29, %r41, 10;
	setp.lt.s32 	%p80, %r41, -10;
	setp.ge.s32 	%p81, %r29, %r36;
	or.pred  	%p82, %p80, %p81;
	mov.f32 	%f156, 0f00000000;
	@%p82 bra 	$L__BB0_56;
	mul.wide.u32 	%rd56, %r29, 4;
	add.s64 	%rd57, %rd1, %rd56;
	ld.global.f32 	%f156, [%rd57];
$L__BB0_56:
	add.s32 	%r30, %r41, 11;
	setp.lt.s32 	%p83, %r41, -11;
	setp.ge.s32 	%p84, %r30, %r36;
	or.pred  	%p85, %p83, %p84;
	mov.f32 	%f157, 0f00000000;
	@%p85 bra 	$L__BB0_58;
	mul.wide.u32 	%rd58, %r30, 4;
	add.s64 	%rd59, %rd1, %rd58;
	ld.global.f32 	%f157, [%rd59];
$L__BB0_58:
	add.s32 	%r31, %r41, 12;
	setp.lt.s32 	%p86, %r41, -12;
	setp.ge.s32 	%p87, %r31, %r36;
	or.pred  	%p88, %p86, %p87;
	mov.f32 	%f158, 0f00000000;
	@%p88 bra 	$L__BB0_60;
	mul.wide.u32 	%rd60, %r31, 4;
	add.s64 	%rd61, %rd1, %rd60;
	ld.global.f32 	%f158, [%rd61];
$L__BB0_60:
	add.s32 	%r32, %r41, 13;
	setp.lt.s32 	%p89, %r41, -13;
	setp.ge.s32 	%p90, %r32, %r36;
	or.pred  	%p91, %p89, %p90;
	mov.f32 	%f159, 0f00000000;
	@%p91 bra 	$L__BB0_62;
	mul.wide.u32 	%rd62, %r32, 4;
	add.s64 	%rd63, %rd1, %rd62;
	ld.global.f32 	%f159, [%rd63];
$L__BB0_62:
	add.s32 	%r33, %r41, 14;
	setp.lt.s32 	%p92, %r41, -14;
	setp.ge.s32 	%p93, %r33, %r36;
	or.pred  	%p94, %p92, %p93;
	mov.f32 	%f160, 0f00000000;
	@%p94 bra 	$L__BB0_64;
	mul.wide.u32 	%rd64, %r33, 4;
	add.s64 	%rd65, %rd1, %rd64;
	ld.global.f32 	%f160, [%rd65];
$L__BB0_64:
	add.s32 	%r34, %r41, 15;
	setp.lt.s32 	%p95, %r41, -15;
	setp.ge.s32 	%p96, %r34, %r36;
	or.pred  	%p97, %p95, %p96;
	mov.f32 	%f161, 0f00000000;
	@%p97 bra 	$L__BB0_66;
	mul.wide.u32 	%rd66, %r34, 4;
	add.s64 	%rd67, %rd1, %rd66;
	ld.global.f32 	%f161, [%rd67];
$L__BB0_66:
	ld.param.u64 	%rd71, [_Z27running_mean_register_arrayILi32EEvPKfPfi_param_1];
	add.f32 	%f98, %f130, %f131;
	add.f32 	%f99, %f98, %f132;
	add.f32 	%f100, %f99, %f133;
	add.f32 	%f101, %f100, %f134;
	add.f32 	%f102, %f101, %f135;
	add.f32 	%f103, %f102, %f136;
	add.f32 	%f104, %f103, %f137;
	add.f32 	%f105, %f104, %f138;
	add.f32 	%f106, %f105, %f139;
	add.f32 	%f107, %f106, %f140;
	add.f32 	%f108, %f107, %f141;
	add.f32 	%f109, %f108, %f142;
	add.f32 	%f110, %f109, %f143;
	add.f32 	%f111, %f110, %f144;
	add.f32 	%f112, %f111, %f145;
	add.f32 	%f113, %f112, %f146;
	add.f32 	%f114, %f113, %f147;
	add.f32 	%f115, %f114, %f148;
	add.f32 	%f116, %f115, %f149;
	add.f32 	%f117, %f116, %f150;
	add.f32 	%f118, %f117, %f151;
	add.f32 	%f119, %f118, %f152;
	add.f32 	%f120, %f119, %f153;
	add.f32 	%f121, %f120, %f154;
	add.f32 	%f122, %f121, %f155;
	add.f32 	%f123, %f122, %f156;
	add.f32 	%f124, %f123, %f157;
	add.f32 	%f125, %f124, %f158;
	add.f32 	%f126, %f125, %f159;
	add.f32 	%f127, %f126, %f160;
	add.f32 	%f128, %f127, %f161;
	mul.f32 	%f129, %f128, 0f3D000000;
	cvta.to.global.u64 	%rd68, %rd71;
	mul.wide.s32 	%rd69, %r41, 4;
	add.s64 	%rd70, %rd68, %rd69;
	st.global.f32 	[%rd70], %f129;
	add.s32 	%r41, %r41, %r3;
	setp.lt.s32 	%p98, %r41, %r36;
	@%p98 bra 	$L__BB0_2;
$L__BB0_67:
	ret;

}
	// .globl	_Z31running_mean_local_memory_arrayILi32EEvPKfPfi
.visible .entry _Z31running_mean_local_memory_arrayILi32EEvPKfPfi(
	.param .u64 .ptr .align 1 _Z31running_mean_local_memory_arrayILi32EEvPKfPfi_param_0,
	.param .u64 .ptr .align 1 _Z31running_mean_local_memory_arrayILi32EEvPKfPfi_param_1,
	.param .u32 _Z31running_mean_local_memory_arrayILi32EEvPKfPfi_param_2
)
{
	.local .align 16 .b8 	__local_depot1[128];
	.reg .b64 	%SP;
	.reg .b64 	%SPL;
	.reg .pred 	%p<99>;
	.reg .b32 	%r<271>;
	.reg .b32 	%f<194>;
	.reg .b64 	%rd<139>;

	mov.u64 	%SPL, __local_depot1;
	ld.param.u32 	%r56, [_Z31running_mean_local_memory_arrayILi32EEvPKfPfi_param_2];
	add.u64 	%rd1, %SPL, 0;
	mov.u32 	%r57, %ctaid.x;
	mov.u32 	%r58, %ntid.x;
	mov.u32 	%r59, %tid.x;
	mad.lo.s32 	%r60, %r57, %r58, %r59;
	setp.ge.s32 	%p1, %r60, %r56;
	@%p1 bra 	$L__BB1_67;
	ld.param.u32 	%r236, [_Z31running_mean_local_memory_arrayILi32EEvPKfPfi_param_2];
	ld.param.u64 	%rd138, [_Z31running_mean_local_memory_arrayILi32EEvPKfPfi_param_1];
	mov.u32 	%r61, %ctaid.x;
	mov.u32 	%r62, %ntid.x;
	mov.u32 	%r63, %tid.x;
	mad.lo.s32 	%r270, %r61, %r62, %r63;
	shr.s32 	%r64, %r236, 31;
	shr.u32 	%r65, %r64, 27;
	add.s32 	%r66, %r236, %r65;
	and.b32  	%r67, %r66, -32;
	sub.s32 	%r2, %r236, %r67;
	add.s32 	%r68, %r236, 1;
	shr.s32 	%r69, %r68, 31;
	shr.u32 	%r70, %r69, 27;
	add.s32 	%r71, %r68, %r70;
	and.b32  	%r72, %r71, -32;
	sub.s32 	%r3, %r68, %r72;
	add.s32 	%r73, %r236, 2;
	shr.s32 	%r74, %r73, 31;
	shr.u32 	%r75, %r74, 27;
	add.s32 	%r76, %r73, %r75;
	and.b32  	%r77, %r76, -32;
	sub.s32 	%r4, %r73, %r77;
	add.s32 	%r78, %r236, 3;
	shr.s32 	%r79, %r78, 31;
	shr.u32 	%r80, %r79, 27;
	add.s32 	%r81, %r78, %r80;
	and.b32  	%r82, %r81, -32;
	sub.s32 	%r5, %r78, %r82;
	add.s32 	%r83, %r236, 4;
	shr.s32 	%r84, %r83, 31;
	shr.u32 	%r85, %r84, 27;
	add.s32 	%r86, %r83, %r85;
	and.b32  	%r87, %r86, -32;
	sub.s32 	%r6, %r83, %r87;
	add.s32 	%r88, %r236, 5;
	shr.s32 	%r89, %r88, 31;
	shr.u32 	%r90, %r89, 27;
	add.s32 	%r91, %r88, %r90;
	and.b32  	%r92, %r91, -32;
	sub.s32 	%r7, %r88, %r92;
	add.s32 	%r93, %r236, 6;
	shr.s32 	%r94, %r93, 31;
	shr.u32 	%r95, %r94, 27;
	add.s32 	%r96, %r93, %r95;
	and.b32  	%r97, %r96, -32;
	sub.s32 	%r8, %r93, %r97;
	add.s32 	%r98, %r236, 7;
	shr.s32 	%r99, %r98, 31;
	shr.u32 	%r100, %r99, 27;
	add.s32 	%r101, %r98, %r100;
	and.b32  	%r102, %r101, -32;
	sub.s32 	%r9, %r98, %r102;
	add.s32 	%r103, %r236, 8;
	shr.s32 	%r104, %r103, 31;
	shr.u32 	%r105, %r104, 27;
	add.s32 	%r106, %r103, %r105;
	and.b32  	%r107, %r106, -32;
	sub.s32 	%r10, %r103, %r107;
	add.s32 	%r108, %r236, 9;
	shr.s32 	%r109, %r108, 31;
	shr.u32 	%r110, %r109, 27;
	add.s32 	%r111, %r108, %r110;
	and.b32  	%r112, %r111, -32;
	sub.s32 	%r113, %r108, %r112;
	mul.wide.s32 	%rd18, %r113, 4;
	add.s64 	%rd2, %rd1, %rd18;
	add.s32 	%r114, %r236, 10;
	shr.s32 	%r115, %r114, 31;
	shr.u32 	%r116, %r115, 27;
	add.s32 	%r117, %r114, %r116;
	and.b32  	%r118, %r117, -32;
	sub.s32 	%r119, %r114, %r118;
	mul.wide.s32 	%rd19, %r119, 4;
	add.s64 	%rd3, %rd1, %rd19;
	add.s32 	%r120, %r236, 11;
	shr.s32 	%r121, %r120, 31;
	shr.u32 	%r122, %r121, 27;
	add.s32 	%r123, %r120, %r122;
	and.b32  	%r124, %r123, -32;
	sub.s32 	%r125, %r120, %r124;
	mul.wide.s32 	%rd20, %r125, 4;
	add.s64 	%rd4, %rd1, %rd20;
	add.s32 	%r126, %r236, 12;
	shr.s32 	%r127, %r126, 31;
	shr.u32 	%r128, %r127, 27;
	add.s32 	%r129, %r126, %r128;
	and.b32  	%r130, %r129, -32;
	sub.s32 	%r131, %r126, %r130;
	mul.wide.s32 	%rd21, %r131, 4;
	add.s64 	%rd5, %rd1, %rd21;
	add.s32 	%r132, %r236, 13;
	shr.s32 	%r133, %r132, 31;
	shr.u32 	%r134, %r133, 27;
	add.s32 	%r135, %r132, %r134;
	and.b32  	%r136, %r135, -32;
	sub.s32 	%r11, %r132, %r136;
	add.s32 	%r137, %r236, 14;
	shr.s32 	%r138, %r137, 31;
	shr.u32 	%r139, %r138, 27;
	add.s32 	%r140, %r137, %r139;
	and.b32  	%r141, %r140, -32;
	sub.s32 	%r12, %r137, %r141;
	add.s32 	%r142, %r236, 15;
	shr.s32 	%r143, %r142, 31;
	shr.u32 	%r144, %r143, 27;
	add.s32 	%r145, %r142, %r144;
	and.b32  	%r146, %r145, -32;
	sub.s32 	%r13, %r142, %r146;
	add.s32 	%r147, %r236, 16;
	shr.s32 	%r148, %r147, 31;
	shr.u32 	%r149, %r148, 27;
	add.s32 	%r150, %r147, %r149;
	and.b32  	%r151, %r150, -32;
	sub.s32 	%r14, %r147, %r151;
	add.s32 	%r152, %r236, 17;
	shr.s32 	%r153, %r152, 31;
	shr.u32 	%r154, %r153, 27;
	add.s32 	%r155, %r152, %r154;
	and.b32  	%r156, %r155, -32;
	sub.s32 	%r15, %r152, %r156;
	add.s32 	%r157, %r236, 18;
	shr.s32 	%r158, %r157, 31;
	shr.u32 	%r159, %r158, 27;
	add.s32 	%r160, %r157, %r159;
	and.b32  	%r161, %r160, -32;
	sub.s32 	%r16, %r157, %r161;
	add.s32 	%r162, %r236, 19;
	shr.s32 	%r163, %r162, 31;
	shr.u32 	%r164, %r163, 27;
	add.s32 	%r165, %r162, %r164;
	and.b32  	%r166, %r165, -32;
	sub.s32 	%r17, %r162, %r166;
	add.s32 	%r167, %r236, 20;
	shr.s32 	%r168, %r167, 31;
	shr.u32 	%r169, %r168, 27;
	add.s32 	%r170, %r167, %r169;
	and.b32  	%r171, %r170, -32;
	sub.s32 	%r18, %r167, %r171;
	add.s32 	%r172, %r236, 21;
	shr.s32 	%r173, %r172, 31;
	shr.u32 	%r174, %r173, 27;
	add.s32 	%r175, %r172, %r174;
	and.b32  	%r176, %r175, -32;
	sub.s32 	%r19, %r172, %r176;
	add.s32 	%r177, %r236, 22;
	shr.s32 	%r178, %r177, 31;
	shr.u32 	%r179, %r178, 27;
	add.s32 	%r180, %r177, %r179;
	and.b32  	%r181, %r180, -32;
	sub.s32 	%r20, %r177, %r181;
	add.s32 	%r182, %r236, 23;
	shr.s32 	%r183, %r182, 31;
	shr.u32 	%r184, %r183, 27;
	add.s32 	%r185, %r182, %r184;
	and.b32  	%r186, %r185, -32;
	sub.s32 	%r21, %r182, %r186;
	add.s32 	%r187, %r236, 24;
	shr.s32 	%r188, %r187, 31;
	shr.u32 	%r189, %r188, 27;
	add.s32 	%r190, %r187, %r189;
	and.b32  	%r191, %r190, -32;
	sub.s32 	%r22, %r187, %r191;
	add.s32 	%r192, %r236, 25;
	shr.s32 	%r193, %r192, 31;
	shr.u32 	%r194, %r193, 27;
	add.s32 	%r195, %r192, %r194;
	and.b32  	%r196, %r195, -32;
	sub.s32 	%r197, %r192, %r196;
	mul.wide.s32 	%rd22, %r197, 4;
	add.s64 	%rd6, %rd1, %rd22;
	add.s32 	%r198, %r236, 26;
	shr.s32 	%r199, %r198, 31;
	shr.u32 	%r200, %r199, 27;
	add.s32 	%r201, %r198, %r200;
	and.b32  	%r202, %r201, -32;
	sub.s32 	%r203, %r198, %r202;
	mul.wide.s32 	%rd23, %r203, 4;
	add.s64 	%rd7, %rd1, %rd23;
	add.s32 	%r204, %r236, 27;
	shr.s32 	%r205, %r204, 31;
	shr.u32 	%r206, %r205, 27;
	add.s32 	%r207, %r204, %r206;
	and.b32  	%r208, %r207, -32;
	sub.s32 	%r209, %r204, %r208;
	mul.wide.s32 	%rd24, %r209, 4;
	add.s64 	%rd8, %rd1, %rd24;
	add.s32 	%r210, %r236, 28;
	shr.s32 	%r211, %r210, 31;
	shr.u32 	%r212, %r211, 27;
	add.s32 	%r213, %r210, %r212;
	and.b32  	%r214, %r213, -32;
	sub.s32 	%r215, %r210, %r214;
	mul.wide.s32 	%rd25, %r215, 4;
	add.s64 	%rd9, %rd1, %rd25;
	add.s32 	%r216, %r236, 29;
	shr.s32 	%r217, %r216, 31;
	shr.u32 	%r218, %r217, 27;
	add.s32 	%r219, %r216, %r218;
	and.b32  	%r220, %r219, -32;
	sub.s32 	%r221, %r216, %r220;
	mul.wide.s32 	%rd26, %r221, 4;
	add.s64 	%rd10, %rd1, %rd26;
	add.s32 	%r222, %r236, 30;
	shr.s32 	%r223, %r222, 31;
	shr.u32 	%r224, %r223, 27;
	add.s32 	%r225, %r222, %r224;
	and.b32  	%r226, %r225, -32;
	sub.s32 	%r227, %r222, %r226;
	mul.wide.s32 	%rd27, %r227, 4;
	add.s64 	%rd11, %rd1, %rd27;
	add.s32 	%r228, %r236, 31;
	shr.s32 	%r229, %r228, 31;
	shr.u32 	%r230, %r229, 27;
	add.s32 	%r231, %r228, %r230;
	and.b32  	%r232, %r231, -32;
	sub.s32 	%r233, %r228, %r232;
	mul.wide.s32 	%rd28, %r233, 4;
	add.s64 	%rd12, %rd1, %rd28;
	mov.u32 	%r234, %nctaid.x;
	mul.lo.s32 	%r23, %r62, %r234;
	cvta.to.global.u64 	%rd13, %rd138;
$L__BB1_2:
	ld.param.u32 	%r237, [_Z31running_mean_local_memory_arrayILi32EEvPKfPfi_param_2];
	ld.param.u64 	%rd137, [_Z31running_mean_local_memory_arrayILi32EEvPKfPfi_param_0];
	cvta.to.global.u64 	%rd14, %rd137;
	add.s32 	%r25, %r270, -16;
	setp.lt.s32 	%p2, %r270, 16;
	setp.ge.s32 	%p3, %r25, %r237;
	or.pred  	%p4, %p2, %p3;
	mov.f32 	%f162, 0f00000000;
	@%p4 bra 	$L__BB1_4;
	mul.wide.u32 	%rd29, %r25, 4;
	add.s64 	%rd30, %rd14, %rd29;
	ld.global.f32 	%f162, [%rd30];
$L__BB1_4:
	ld.param.u32 	%r238, [_Z31running_mean_local_memory_arrayILi32EEvPKfPfi_param_2];
	st.local.f32 	[%rd1], %f162;
	add.s32 	%r26, %r270, -15;
	setp.lt.s32 	%p5, %r270, 15;
	setp.ge.s32 	%p6, %r26, %r238;
	or.pred  	%p7, %p5, %p6;
	mov.f32 	%f163, 0f00000000;
	@%p7 bra 	$L__BB1_6;
	mul.wide.u32 	%rd31, %r26, 4;
	add.s64 	%rd32, %rd14, %rd31;
	ld.global.f32 	%f163, [%rd32];
$L__BB1_6:
	ld.param.u32 	%r239, [_Z31running_mean_local_memory_arrayILi32EEvPKfPfi_param_2];
	st.local.f32 	[%rd1+4], %f163;
	add.s32 	%r27, %r270, -14;
	setp.lt.s32 	%p8, %r270, 14;
	setp.ge.s32 	%p9, %r27, %r239;
	or.pred  	%p10, %p8, %p9;
	mov.f32 	%f164, 0f00000000;
	@%p10 bra 	$L__BB1_8;
	mul.wide.u32 	%rd33, %r27, 4;
	add.s64 	%rd34, %rd14, %rd33;
	ld.global.f32 	%f164, [%rd34];
$L__BB1_8:
	ld.param.u32 	%r240, [_Z31running_mean_local_memory_arrayILi32EEvPKfPfi_param_2];
	st.local.f32 	[%rd1+8], %f164;
	add.s32 	%r28, %r270, -13;
	setp.lt.s32 	%p11, %r270, 13;
	setp.ge.s32 	%p12, %r28, %r240;
	or.pred  	%p13, %p11, %p12;
	mov.f32 	%f165, 0f00000000;
	@%p13 bra 	$L__BB1_10;
	mul.wide.u32 	%rd35, %r28, 4;
	add.s64 	%rd36, %rd14, %rd35;
	ld.global.f32 	%f165, [%rd36];
$L__BB1_10:
	ld.param.u32 	%r241, [_Z31running_mean_local_memory_arrayILi32EEvPKfPfi_param_2];
	st.local.f32 	[%rd1+12], %f165;
	add.s32 	%r29, %r270, -12;
	setp.lt.s32 	%p14, %r270, 12;
	setp.ge.s32 	%p15, %r29, %r241;
	or.pred  	%p16, %p14, %p15;
	mov.f32 	%f166, 0f00000000;
	@%p16 bra 	$L__BB1_12;
	mul.wide.u32 	%rd37, %r29, 4;
	add.s64 	%rd38, %rd14, %rd37;
	ld.global.f32 	%f166, [%rd38];
$L__BB1_12:
	ld.param.u32 	%r242, [_Z31running_mean_local_memory_arrayILi32EEvPKfPfi_param_2];
	st.local.f32 	[%rd1+16], %f166;
	add.s32 	%r30, %r270, -11;
	setp.lt.s32 	%p17, %r270, 11;
	setp.ge.s32 	%p18, %r30, %r242;
	or.pred  	%p19, %p17, %p18;
	mov.f32 	%f167, 0f00000000;
	@%p19 bra 	$L__BB1_14;
	mul.wide.u32 	%rd39, %r30, 4;
	add.s64 	%rd40, %rd14, %rd39;
	ld.global.f32 	%f167, [%rd40];
$L__BB1_14:
	ld.param.u32 	%r243, [_Z31running_mean_local_memory_arrayILi32EEvPKfPfi_param_2];
	st.local.f32 	[%rd1+20], %f167;
	add.s32 	%r31, %r270, -10;
	setp.lt.s32 	%p20, %r270, 10;
	setp.ge.s32 	%p21, %r31, %r243;
	or.pred  	%p22, %p20, %p21;
	mov.f32 	%f168, 0f00000000;
	@%p22 bra 	$L__BB1_16;
	mul.wide.u32 	%rd41, %r31, 4;
	add.s64 	%rd42, %rd14, %rd41;
	ld.global.f32 	%f168, [%rd42];
$L__BB1_16:
	ld.param.u32 	%r244, [_Z31running_mean_local_memory_arrayILi32EEvPKfPfi_param_2];
	st.local.f32 	[%rd1+24], %f168;
	add.s32 	%r32, %r270, -9;
	setp.lt.s32 	%p23, %r270, 9;
	setp.ge.s32 	%p24, %r32, %r244;
	or.pred  	%p25, %p23, %p24;
	mov.f32 	%f169, 0f00000000;
	@%p25 bra 	$L__BB1_18;
	mul.wide.u32 	%rd43, %r32, 4;
	add.s64 	%rd44, %rd14, %rd43;
	ld.global.f32 	%f169, [%rd44];
$L__BB1_18:
	ld.param.u32 	%r245, [_Z31running_mean_local_memory_arrayILi32EEvPKfPfi_param_2];
	st.local.f32 	[%rd1+28], %f169;
	add.s32 	%r33, %r270, -8;
	setp.lt.s32 	%p26, %r270, 8;
	setp.ge.s32 	%p27, %r33, %r245;
	or.pred  	%p28, %p26, %p27;
	mov.f32 	%f170, 0f00000000;
	@%p28 bra 	$L__BB1_20;
	mul.wide.u32 	%rd45, %r33, 4;
	add.s64 	%rd46, %rd14, %rd45;
	ld.global.f32 	%f170, [%rd46];
$L__BB1_20:
	ld.param.u32 	%r246, [_Z31running_mean_local_memory_arrayILi32EEvPKfPfi_param_2];
	st.local.f32 	[%rd1+32], %f170;
	add.s32 	%r34, %r270, -7;
	setp.lt.s32 	%p29, %r270, 7;
	setp.ge.s32 	%p30, %r34, %r246;
	or.pred  	%p31, %p29, %p30;
	mov.f32 	%f171, 0f00000000;
	@%p31 bra 	$L__BB1_22;
	mul.wide.u32 	%rd47, %r34, 4;
	add.s64 	%rd48, %rd14, %rd47;
	ld.global.f32 	%f171, [%rd48];
$L__BB1_22:
	ld.param.u32 	%r247, [_Z31running_mean_local_memory_arrayILi32EEvPKfPfi_param_2];
	st.local.f32 	[%rd1+36], %f171;
	add.s32 	%r35, %r270, -6;
	setp.lt.s32 	%p32, %r270, 6;
	setp.ge.s32 	%p33, %r35, %r247;
	or.pred  	%p34, %p32, %p33;
	mov.f32 	%f172, 0f00000000;
	@%p34 bra 	$L__BB1_24;
	mul.wide.u32 	%rd49, %r35, 4;
	add.s64 	%rd50, %rd14, %rd49;
	ld.global.f32 	%f172, [%rd50];
$L__BB1_24:
	ld.param.u32 	%r248, [_Z31running_mean_local_memory_arrayILi32EEvPKfPfi_param_2];
	st.local.f32 	[%rd1+40], %f172;
	add.s32 	%r36, %r270, -5;
	setp.lt.s32 	%p35, %r270, 5;
	setp.ge.s32 	%p36, %r36, %r248;
	or.pred  	%p37, %p35, %p36;
	mov.f32 	%f173, 0f00000000;
	@%p37 bra 	$L__BB1_26;
	mul.wide.u32 	%rd51, %r36, 4;
	add.s64 	%rd52, %rd14, %rd51;
	ld.global.f32 	%f173, [%rd52];
$L__BB1_26:
	ld.param.u32 	%r249, [_Z31running_mean_local_memory_arrayILi32EEvPKfPfi_param_2];
	st.local.f32 	[%rd1+44], %f173;
	add.s32 	%r37, %r270, -4;
	setp.lt.s32 	%p38, %r270, 4;
	setp.ge.s32 	%p39, %r37, %r249;
	or.pred  	%p40, %p38, %p39;
	mov.f32 	%f174, 0f00000000;
	@%p40 bra 	$L__BB1_28;
	mul.wide.u32 	%rd53, %r37, 4;
	add.s64 	%rd54, %rd14, %rd53;
	ld.global.f32 	%f174, [%rd54];
$L__BB1_28:
	ld.param.u32 	%r250, [_Z31running_mean_local_memory_arrayILi32EEvPKfPfi_param_2];
	st.local.f32 	[%rd1+48], %f174;
	add.s32 	%r38, %r270, -3;
	setp.lt.s32 	%p41, %r270, 3;
	setp.ge.s32 	%p42, %r38, %r250;
	or.pred  	%p43, %p41, %p42;
	mov.f32 	%f175, 0f00000000;
	@%p43 bra 	$L__BB1_30;
	mul.wide.u32 	%rd55, %r38, 4;
	add.s64 	%rd56, %rd14, %rd55;
	ld.global.f32 	%f175, [%rd56];
$L__BB1_30:
	ld.param.u32 	%r251, [_Z31running_mean_local_memory_arrayILi32EEvPKfPfi_param_2];
	st.local.f32 	[%rd1+52], %f175;
	add.s32 	%r39, %r270, -2;
	setp.lt.s32 	%p44, %r270, 2;
	setp.ge.s32 	%p45, %r39, %r251;
	or.pred  	%p46, %p44, %p45;
	mov.f32 	%f176, 0f00000000;
	@%p46 bra 	$L__BB1_32;
	mul.wide.u32 	%rd57, %r39, 4;
	add.s64 	%rd58, %rd14, %rd57;
	ld.global.f32 	%f176, [%rd58];
$L__BB1_32:
	ld.param.u32 	%r252, [_Z31running_mean_local_memory_arrayILi32EEvPKfPfi_param_2];
	st.local.f32 	[%rd1+56], %f176;
	setp.lt.s32 	%p47, %r270, 1;
	setp.gt.s32 	%p48, %r270, %r252;
	or.pred  	%p49, %p47, %p48;
	mov.f32 	%f177, 0f00000000;
	@%p49 bra 	$L__BB1_34;
	add.s32 	%r235, %r270, -1;
	mul.wide.u32 	%rd59, %r235, 4;
	add.s64 	%rd60, %rd14, %rd59;
	ld.global.f32 	%f177, [%rd60];
$L__BB1_34:
	ld.param.u32 	%r253, [_Z31running_mean_local_memory_arrayILi32EEvPKfPfi_param_2];
	st.local.f32 	[%rd1+60], %f177;
	setp.lt.s32 	%p50, %r270, 0;
	setp.ge.s32 	%p51, %r270, %r253;
	or.pred  	%p52, %p50, %p51;
	mov.f32 	%f178, 0f00000000;
	@%p52 bra 	$L__BB1_36;
	mul.wide.u32 	%rd61, %r270, 4;
	add.s64 	%rd62, %rd14, %rd61;
	ld.global.f32 	%f178, [%rd62];
$L__BB1_36:
	ld.param.u32 	%r254, [_Z31running_mean_local_memory_arrayILi32EEvPKfPfi_param_2];
	st.local.f32 	[%rd1+64], %f178;
	add.s32 	%r40, %r270, 1;
	setp.lt.s32 	%p53, %r270, -1;
	setp.ge.s32 	%p54, %r40, %r254;
	or.pred  	%p55, %p53, %p54;
	mov.f32 	%f179, 0f00000000;
	@%p55 bra 	$L__BB1_38;
	mul.wide.u32 	%rd63, %r40, 4;
	add.s64 	%rd64, %rd14, %rd63;
	ld.global.f32 	%f179, [%rd64];
$L__BB1_38:
	ld.param.u32 	%r255, [_Z31running_mean_local_memory_arrayILi32EEvPKfPfi_param_2];
	st.local.f32 	[%rd1+68], %f179;
	add.s32 	%r41, %r270, 2;
	setp.lt.s32 	%p56, %r270, -2;
	setp.ge.s32 	%p57, %r41, %r255;
	or.pred  	%p58, %p56, %p57;
	mov.f32 	%f180, 0f00000000;
	@%p58 bra 	$L__BB1_40;
	mul.wide.u32 	%rd65, %r41, 4;
	add.s64 	%rd66, %rd14, %rd65;
	ld.global.f32 	%f180, [%rd66];
$L__BB1_40:
	ld.param.u32 	%r256, [_Z31running_mean_local_memory_arrayILi32EEvPKfPfi_param_2];
	st.local.f32 	[%rd1+72], %f180;
	add.s32 	%r42, %r270, 3;
	setp.lt.s32 	%p59, %r270, -3;
	setp.ge.s32 	%p60, %r42, %r256;
	or.pred  	%p61, %p59, %p60;
	mov.f32 	%f181, 0f00000000;
	@%p61 bra 	$L__BB1_42;
	mul.wide.u32 	%rd67, %r42, 4;
	add.s64 	%rd68, %rd14, %rd67;
	ld.global.f32 	%f181, [%rd68];
$L__BB1_42:
	ld.param.u32 	%r257, [_Z31running_mean_local_memory_arrayILi32EEvPKfPfi_param_2];
	st.local.f32 	[%rd1+76], %f181;
	add.s32 	%r43, %r270, 4;
	setp.lt.s32 	%p62, %r270, -4;
	setp.ge.s32 	%p63, %r43, %r257;
	or.pred  	%p64, %p62, %p63;
	mov.f32 	%f182, 0f00000000;
	@%p64 bra 	$L__BB1_44;
	mul.wide.u32 	%rd69, %r43, 4;
	add.s64 	%rd70, %rd14, %rd69;
	ld.global.f32 	%f182, [%rd70];
$L__BB1_44:
	ld.param.u32 	%r258, [_Z31running_mean_local_memory_arrayILi32EEvPKfPfi_param_2];
	st.local.f32 	[%rd1+80], %f182;
	add.s32 	%r44, %r270, 5;
	setp.lt.s32 	%p65, %r270, -5;
	setp.ge.s32 	%p66, %r44, %r258;
	or.pred  	%p67, %p65, %p66;
	mov.f32 	%f183, 0f00000000;
	@%p67 bra 	$L__BB1_46;
	mul.wide.u32 	%rd71, %r44, 4;
	add.s64 	%rd72, %rd14, %rd71;
	ld.global.f32 	%f183, [%rd72];
$L__BB1_46:
	ld.param.u32 	%r259, [_Z31running_mean_local_memory_arrayILi32EEvPKfPfi_param_2];
	st.local.f32 	[%rd1+84], %f183;
	add.s32 	%r45, %r270, 6;
	setp.lt.s32 	%p68, %r270, -6;
	setp.ge.s32 	%p69, %r45, %r259;
	or.pred  	%p70, %p68, %p69;
	mov.f32 	%f184, 0f00000000;
	@%p70 bra 	$L__BB1_48;
	mul.wide.u32 	%rd73, %r45, 4;
	add.s64 	%rd74, %rd14, %rd73;
	ld.global.f32 	%f184, [%rd74];
$L__BB1_48:
	ld.param.u32 	%r260, [_Z31running_mean_local_memory_arrayILi32EEvPKfPfi_param_2];
	st.local.f32 	[%rd1+88], %f184;
	add.s32 	%r46, %r270, 7;
	setp.lt.s32 	%p71, %r270, -7;
	setp.ge.s32 	%p72, %r46, %r260;
	or.pred  	%p73, %p71, %p72;
	mov.f32 	%f185, 0f00000000;
	@%p73 bra 	$L__BB1_50;
	mul.wide.u32 	%rd75, %r46, 4;
	add.s64 	%rd76, %rd14, %rd75;
	ld.global.f32 	%f185, [%rd76];
$L__BB1_50:
	ld.param.u32 	%r261, [_Z31running_mean_local_memory_arrayILi32EEvPKfPfi_param_2];
	st.local.f32 	[%rd1+92], %f185;
	add.s32 	%r47, %r270, 8;
	setp.lt.s32 	%p74, %r270, -8;
	setp.ge.s32 	%p75, %r47, %r261;
	or.pred  	%p76, %p74, %p75;
	mov.f32 	%f186, 0f00000000;
	@%p76 bra 	$L__BB1_52;
	mul.wide.u32 	%rd77, %r47, 4;
	add.s64 	%rd78, %rd14, %rd77;
	ld.global.f32 	%f186, [%rd78];
$L__BB1_52:
	ld.param.u32 	%r262, [_Z31running_mean_local_memory_arrayILi32EEvPKfPfi_param_2];
	st.local.f32 	[%rd1+96], %f186;
	add.s32 	%r48, %r270, 9;
	setp.lt.s32 	%p77, %r270, -9;
	setp.ge.s32 	%p78, %r48, %r262;
	or.pred  	%p79, %p77, %p78;
	mov.f32 	%f187, 0f00000000;
	@%p79 bra 	$L__BB1_54;
	mul.wide.u32 	%rd79, %r48, 4;
	add.s64 	%rd80, %rd14, %rd79;
	ld.global.f32 	%f187, [%rd80];
$L__BB1_54:
	ld.param.u32 	%r263, [_Z31running_mean_local_memory_arrayILi32EEvPKfPfi_param_2];
	st.local.f32 	[%rd1+100], %f187;
	add.s32 	%r49, %r270, 10;
	setp.lt.s32 	%p80, %r270, -10;
	setp.ge.s32 	%p81, %r49, %r263;
	or.pred  	%p82, %p80, %p81;
	mov.f32 	%f188, 0f00000000;
	@%p82 bra 	$L__BB1_56;
	mul.wide.u32 	%rd81, %r49, 4;
	add.s64 	%rd82, %rd14, %rd81;
	ld.global.f32 	%f188, [%rd82];
$L__BB1_56:
	ld.param.u32 	%r264, [_Z31running_mean_local_memory_arrayILi32EEvPKfPfi_param_2];
	st.local.f32 	[%rd1+104], %f188;
	add.s32 	%r50, %r270, 11;
	setp.lt.s32 	%p83, %r270, -11;
	setp.ge.s32 	%p84, %r50, %r264;
	or.pred  	%p85, %p83, %p84;
	mov.f32 	%f189, 0f00000000;
	@%p85 bra 	$L__BB1_58;
	mul.wide.u32 	%rd83, %r50, 4;
	add.s64 	%rd84, %rd14, %rd83;
	ld.global.f32 	%f189, [%rd84];
$L__BB1_58:
	ld.param.u32 	%r265, [_Z31running_mean_local_memory_arrayILi32EEvPKfPfi_param_2];
	st.local.f32 	[%rd1+108], %f189;
	add.s32 	%r51, %r270, 12;
	setp.lt.s32 	%p86, %r270, -12;
	setp.ge.s32 	%p87, %r51, %r265;
	or.pred  	%p88, %p86, %p87;
	mov.f32 	%f190, 0f00000000;
	@%p88 bra 	$L__BB1_60;
	mul.wide.u32 	%rd85, %r51, 4;
	add.s64 	%rd86, %rd14, %rd85;
	ld.global.f32 	%f190, [%rd86];
$L__BB1_60:
	ld.param.u32 	%r266, [_Z31running_mean_local_memory_arrayILi32EEvPKfPfi_param_2];
	st.local.f32 	[%rd1+112], %f190;
	add.s32 	%r52, %r270, 13;
	setp.lt.s32 	%p89, %r270, -13;
	setp.ge.s32 	%p90, %r52, %r266;
	or.pred  	%p91, %p89, %p90;
	mov.f32 	%f191, 0f00000000;
	@%p91 bra 	$L__BB1_62;
	mul.wide.u32 	%rd87, %r52, 4;
	add.s64 	%rd88, %rd14, %rd87;
	ld.global.f32 	%f191, [%rd88];
$L__BB1_62:
	ld.param.u32 	%r267, [_Z31running_mean_local_memory_arrayILi32EEvPKfPfi_param_2];
	st.local.f32 	[%rd1+116], %f191;
	add.s32 	%r53, %r270, 14;
	setp.lt.s32 	%p92, %r270, -14;
	setp.ge.s32 	%p93, %r53, %r267;
	or.pred  	%p94, %p92, %p93;
	mov.f32 	%f192, 0f00000000;
	@%p94 bra 	$L__BB1_64;
	mul.wide.u32 	%rd89, %r53, 4;
	add.s64 	%rd90, %rd14, %rd89;
	ld.global.f32 	%f192, [%rd90];
$L__BB1_64:
	ld.param.u32 	%r268, [_Z31running_mean_local_memory_arrayILi32EEvPKfPfi_param_2];
	st.local.f32 	[%rd1+120], %f192;
	add.s32 	%r54, %r270, 15;
	setp.lt.s32 	%p95, %r270, -15;
	setp.ge.s32 	%p96, %r54, %r268;
	or.pred  	%p97, %p95, %p96;
	mov.f32 	%f193, 0f00000000;
	@%p97 bra 	$L__BB1_66;
	mul.wide.u32 	%rd91, %r54, 4;
	add.s64 	%rd92, %rd14, %rd91;
	ld.global.f32 	%f193, [%rd92];
$L__BB1_66:
	ld.param.u32 	%r269, [_Z31running_mean_local_memory_arrayILi32EEvPKfPfi_param_2];
	st.local.f32 	[%rd1+124], %f193;
	mul.wide.s32 	%rd93, %r2, 4;
	add.s64 	%rd94, %rd1, %rd93;
	ld.local.f32 	%f97, [%rd94];
	add.f32 	%f98, %f97, 0f00000000;
	mul.wide.s32 	%rd95, %r3, 4;
	add.s64 	%rd96, %rd1, %rd95;
	ld.local.f32 	%f99, [%rd96];
	add.f32 	%f100, %f98, %f99;
	mul.wide.s32 	%rd97, %r4, 4;
	add.s64 	%rd98, %rd1, %rd97;
	ld.local.f32 	%f101, [%rd98];
	add.f32 	%f102, %f100, %f101;
	mul.wide.s32 	%rd99, %r5, 4;
	add.s64 	%rd100, %rd1, %rd99;
	ld.local.f32 	%f103, [%rd100];
	add.f32 	%f104, %f102, %f103;
	mul.wide.s32 	%rd101, %r6, 4;
	add.s64 	%rd102, %rd1, %rd101;
	ld.local.f32 	%f105, [%rd102];
	add.f32 	%f106, %f104, %f105;
	mul.wide.s32 	%rd103, %r7, 4;
	add.s64 	%rd104, %rd1, %rd103;
	ld.local.f32 	%f107, [%rd104];
	add.f32 	%f108, %f106, %f107;
	mul.wide.s32 	%rd105, %r8, 4;
	add.s64 	%rd106, %rd1, %rd105;
	ld.local.f32 	%f109, [%rd106];
	add.f32 	%f110, %f108, %f109;
	mul.wide.s32 	%rd107, %r9, 4;
	add.s64 	%rd108, %rd1, %rd107;
	ld.local.f32 	%f111, [%rd108];
	add.f32 	%f112, %f110, %f111;
	mul.wide.s32 	%rd109, %r10, 4;
	add.s64 	%rd110, %rd1, %rd109;
	ld.local.f32 	%f113, [%rd110];
	add.f32 	%f114, %f112, %f113;
	ld.local.f32 	%f115, [%rd2];
	add.f32 	%f116, %f114, %f115;
	ld.local.f32 	%f117, [%rd3];
	add.f32 	%f118, %f116, %f117;
	ld.local.f32 	%f119, [%rd4];
	add.f32 	%f120, %f118, %f119;
	ld.local.f32 	%f121, [%rd5];
	add.f32 	%f122, %f120, %f121;
	mul.wide.s32 	%rd111, %r11, 4;
	add.s64 	%rd112, %rd1, %rd111;
	ld.local.f32 	%f123, [%rd112];
	add.f32 	%f124, %f122, %f123;
	mul.wide.s32 	%rd113, %r12, 4;
	add.s64 	%rd114, %rd1, %rd113;
	ld.local.f32 	%f125, [%rd114];
	add.f32 	%f126, %f124, %f125;
	mul.wide.s32 	%rd115, %r13, 4;
	add.s64 	%rd116, %rd1, %rd115;
	ld.local.f32 	%f127, [%rd116];
	add.f32 	%f128, %f126, %f127;
	mul.wide.s32 	%rd117, %r14, 4;
	add.s64 	%rd118, %rd1, %rd117;
	ld.local.f32 	%f129, [%rd118];
	add.f32 	%f130, %f128, %f129;
	mul.wide.s32 	%rd119, %r15, 4;
	add.s64 	%rd120, %rd1, %rd119;
	ld.local.f32 	%f131, [%rd120];
	add.f32 	%f132, %f130, %f131;
	mul.wide.s32 	%rd121, %r16, 4;
	add.s64 	%rd122, %rd1, %rd121;
	ld.local.f32 	%f133, [%rd122];
	add.f32 	%f134, %f132, %f133;
	mul.wide.s32 	%rd123, %r17, 4;
	add.s64 	%rd124, %rd1, %rd123;
	ld.local.f32 	%f135, [%rd124];
	add.f32 	%f136, %f134, %f135;
	mul.wide.s32 	%rd125, %r18, 4;
	add.s64 	%rd126, %rd1, %rd125;
	ld.local.f32 	%f137, [%rd126];
	add.f32 	%f138, %f136, %f137;
	mul.wide.s32 	%rd127, %r19, 4;
	add.s64 	%rd128, %rd1, %rd127;
	ld.local.f32 	%f139, [%rd128];
	add.f32 	%f140, %f138, %f139;
	mul.wide.s32 	%rd129, %r20, 4;
	add.s64 	%rd130, %rd1, %rd129;
	ld.local.f32 	%f141, [%rd130];
	add.f32 	%f142, %f140, %f141;
	mul.wide.s32 	%rd131, %r21, 4;
	add.s64 	%rd132, %rd1, %rd131;
	ld.local.f32 	%f143, [%rd132];
	add.f32 	%f144, %f142, %f143;
	mul.wide.s32 	%rd133, %r22, 4;
	add.s64 	%rd134, %rd1, %rd133;
	ld.local.f32 	%f145, [%rd134];
	add.f32 	%f146, %f144, %f145;
	ld.local.f32 	%f147, [%rd6];
	add.f32 	%f148, %f146, %f147;
	ld.local.f32 	%f149, [%rd7];
	add.f32 	%f150, %f148, %f149;
	ld.local.f32 	%f151, [%rd8];
	add.f32 	%f152, %f150, %f151;
	ld.local.f32 	%f153, [%rd9];
	add.f32 	%f154, %f152, %f153;
	ld.local.f32 	%f155, [%rd10];
	add.f32 	%f156, %f154, %f155;
	ld.local.f32 	%f157, [%rd11];
	add.f32 	%f158, %f156, %f157;
	ld.local.f32 	%f159, [%rd12];
	add.f32 	%f160, %f158, %f159;
	mul.f32 	%f161, %f160, 0f3D000000;
	mul.wide.s32 	%rd135, %r270, 4;
	add.s64 	%rd136, %rd13, %rd135;
	st.global.f32 	[%rd136], %f161;
	add.s32 	%r270, %r270, %r23;
	setp.lt.s32 	%p98, %r270, %r269;
	@%p98 bra 	$L__BB1_2;
$L__BB1_67:
	ret;

}


// ===== COMPILED SASS (sm_100) =====

	.target	sm_100

	.elftype	@"ET_EXEC"


//--------------------- .note.nv.tkinfo           --------------------------
	.section	.note.nv.tkinfo,"",@"SHT_NOTE"
	.sectionflags	@"SHF_NOTE_NV_TKINFO"
	.tkinfo
        /*0018*/ 	.word	0x00000002
        /*0030*/ 	.string	""
        /*0030*/ 	.string	"ptxas"
        /*0030*/ 	.string	"Cuda compilation tools, release 13.0, V13.0.88"
        /*0030*/ 	.string	"Build cuda_13.0.r13.0/compiler.36424714_0"
        /*0030*/ 	.string	"-arch sm_100 -m 64 "



//--------------------- .note.nv.cuinfo           --------------------------
	.section	.note.nv.cuinfo,"",@"SHT_NOTE"
	.sectionflags	@"SHF_NOTE_NV_CUINFO"
        /*0018*/ 	.short	0x0002
        /*001a*/ 	.short	0x0064
        /*001c*/ 	.short	0x0082
	.zero		2


//--------------------- .nv.info                  --------------------------
	.section	.nv.info,"",@"SHT_CUDA_INFO"
	.align	4


	//----- nvinfo : EIATTR_REGCOUNT
	.align		4
        /*0000*/ 	.byte	0x04, 0x2f
        /*0002*/ 	.short	(.L_1 - .L_0)
	.align		4
.L_0:
        /*0004*/ 	.word	index@(_Z27running_mean_register_arrayILi32EEvPKfPfi)
        /*0008*/ 	.word	0x00000020


	//----- nvinfo : EIATTR_FRAME_SIZE
	.align		4
.L_1:
        /*000c*/ 	.byte	0x04, 0x11
        /*000e*/ 	.short	(.L_3 - .L_2)
	.align		4
.L_2:
        /*0010*/ 	.word	index@(_Z27running_mean_register_arrayILi32EEvPKfPfi)
        /*0014*/ 	.word	0x00000000


	//----- nvinfo : EIATTR_REGCOUNT
	.align		4
.L_3:
        /*0018*/ 	.byte	0x04, 0x2f
        /*001a*/ 	.short	(.L_5 - .L_4)
	.align		4
.L_4:
        /*001c*/ 	.word	index@(_Z31running_mean_local_memory_arrayILi32EEvPKfPfi)
        /*0020*/ 	.word	0x00000020


	//----- nvinfo : EIATTR_FRAME_SIZE
	.align		4
.L_5:
        /*0024*/ 	.byte	0x04, 0x11
        /*0026*/ 	.short	(.L_7 - .L_6)
	.align		4
.L_6:
        /*0028*/ 	.word	index@(_Z31running_mean_local_memory_arrayILi32EEvPKfPfi)
        /*002c*/ 	.word	0x00000080


	//----- nvinfo : EIATTR_MIN_STACK_SIZE
	.align		4
.L_7:
        /*0030*/ 	.byte	0x04, 0x12
        /*0032*/ 	.short	(.L_9 - .L_8)
	.align		4
.L_8:
        /*0034*/ 	.word	index@(_Z31running_mean_local_memory_arrayILi32EEvPKfPfi)
        /*0038*/ 	.word	0x00000080


	//----- nvinfo : EIATTR_MIN_STACK_SIZE
	.align		4
.L_9:
        /*003c*/ 	.byte	0x04, 0x12
        /*003e*/ 	.short	(.L_11 - .L_10)
	.align		4
.L_10:
        /*0040*/ 	.word	index@(_Z27running_mean_register_arrayILi32EEvPKfPfi)
        /*0044*/ 	.word	0x00000000
.L_11:


//--------------------- .nv.compat                --------------------------
	.section	.nv.compat,"",@"SHT_CUDA_COMPAT_INFO"
	.align	4
        /*0000*/ 	.byte	0x02, 0x09, 0x00, 0x00, 0x02, 0x02, 0x01, 0x00, 0x02, 0x05, 0x05, 0x00, 0x03, 0x07, 0x01, 0x01
        /*0010*/ 	.byte	0x02, 0x03, 0x00, 0x00, 0x02, 0x06, 0x01, 0x00, 0x04, 0x0b, 0x08, 0x00, 0x09, 0x00, 0x00, 0x00
        /*0020*/ 	.byte	0x00, 0x00, 0x00, 0x00


//--------------------- .nv.info._Z31running_mean_local_memory_arrayILi32EEvPKfPfi --------------------------
	.section	.nv.info._Z31running_mean_local_memory_arrayILi32EEvPKfPfi,"",@"SHT_CUDA_INFO"
	.sectionflags	@""
	.align	4


	//----- nvinfo : EIATTR_CUDA_API_VERSION
	.align		4
        /*0000*/ 	.byte	0x04, 0x37
        /*0002*/ 	.short	(.L_13 - .L_12)
.L_12:
        /*0004*/ 	.word	0x00000082


	//----- nvinfo : EIATTR_KPARAM_INFO
	.align		4
.L_13:
        /*0008*/ 	.byte	0x04, 0x17
        /*000a*/ 	.short	(.L_15 - .L_14)
.L_14:
        /*000c*/ 	.word	0x00000000
        /*0010*/ 	.short	0x0002
        /*0012*/ 	.short	0x0010
        /*0014*/ 	.byte	0x00, 0xf0, 0x11, 0x00


	//----- nvinfo : EIATTR_KPARAM_INFO
	.align		4
.L_15:
        /*0018*/ 	.byte	0x04, 0x17
        /*001a*/ 	.short	(.L_17 - .L_16)
.L_16:
        /*001c*/ 	.word	0x00000000
        /*0020*/ 	.short	0x0001
        /*0022*/ 	.short	0x0008
        /*0024*/ 	.byte	0x00, 0xf5, 0x21, 0x00


	//----- nvinfo : EIATTR_KPARAM_INFO
	.align		4
.L_17:
        /*0028*/ 	.byte	0x04, 0x17
        /*002a*/ 	.short	(.L_19 - .L_18)
.L_18:
        /*002c*/ 	.word	0x00000000
        /*0030*/ 	.short	0x0000
        /*0032*/ 	.short	0x0000
        /*0034*/ 	.byte	0x00, 0xf5, 0x21, 0x00


	//----- nvinfo : EIATTR_SPARSE_MMA_MASK
	.align		4
.L_19:
        /*0038*/ 	.byte	0x03, 0x50
        /*003a*/ 	.short	0x0000


	//----- nvinfo : EIATTR_MAXREG_COUNT
	.align		4
        /*003c*/ 	.byte	0x03, 0x1b
        /*003e*/ 	.short	0x00ff


	//----- nvinfo : EIATTR_MERCURY_ISA_VERSION
	.align		4
        /*0040*/ 	.byte	0x03, 0x5f
        /*0042*/ 	.short	0x0101


	//----- nvinfo : EIATTR_VRC_CTA_INIT_COUNT
	.align		4
        /*0044*/ 	.byte	0x02, 0x4a
	.zero		1
	.zero		1


	//----- nvinfo : EIATTR_EXIT_INSTR_OFFSETS
	.align		4
        /*0048*/ 	.byte	0x04, 0x1c
        /*004a*/ 	.short	(.L_21 - .L_20)


	//   ....[0]....
.L_20:
        /*004c*/ 	.word	0x00000090


	//   ....[1]....
        /*0050*/ 	.word	0x000020f0


	//----- nvinfo : EIATTR_CRS_STACK_SIZE
	.align		4
.L_21:
        /*0054*/ 	.byte	0x04, 0x1e
        /*0056*/ 	.short	(.L_23 - .L_22)
.L_22:
        /*0058*/ 	.word	0x00000000


	//----- nvinfo : EIATTR_CBANK_PARAM_SIZE
	.align		4
.L_23:
        /*005c*/ 	.byte	0x03, 0x19
        /*005e*/ 	.short	0x0014


	//----- nvinfo : EIATTR_PARAM_CBANK
	.align		4
        /*0060*/ 	.byte	0x04, 0x0a
        /*0062*/ 	.short	(.L_25 - .L_24)
	.align		4
.L_24:
        /*0064*/ 	.word	index@(.nv.constant0._Z31running_mean_local_memory_arrayILi32EEvPKfPfi)
        /*0068*/ 	.short	0x0380
        /*006a*/ 	.short	0x0014


	//----- nvinfo : EIATTR_SW_WAR
	.align		4
.L_25:
        /*006c*/ 	.byte	0x04, 0x36
        /*006e*/ 	.short	(.L_27 - .L_26)
.L_26:
        /*0070*/ 	.word	0x00000008
.L_27:


//--------------------- .nv.info._Z27running_mean_register_arrayILi32EEvPKfPfi --------------------------
	.section	.nv.info._Z27running_mean_register_arrayILi32EEvPKfPfi,"",@"SHT_CUDA_INFO"
	.sectionflags	@""
	.align	4


	//----- nvinfo : EIATTR_CUDA_API_VERSION
	.align		4
        /*0000*/ 	.byte	0x04, 0x37
        /*0002*/ 	.short	(.L_29 - .L_28)
.L_28:
        /*0004*/ 	.word	0x00000082


	//----- nvinfo : EIATTR_KPARAM_INFO
	.align		4
.L_29:
        /*0008*/ 	.byte	0x04, 0x17
        /*000a*/ 	.short	(.L_31 - .L_30)
.L_30:
        /*000c*/ 	.word	0x00000000
        /*0010*/ 	.short	0x0002
        /*0012*/ 	.short	0x0010
        /*0014*/ 	.byte	0x00, 0xf0, 0x11, 0x00


	//----- nvinfo : EIATTR_KPARAM_INFO
	.align		4
.L_31:
        /*0018*/ 	.byte	0x04, 0x17
        /*001a*/ 	.short	(.L_33 - .L_32)
.L_32:
        /*001c*/ 	.word	0x00000000
        /*0020*/ 	.short	0x0001
        /*0022*/ 	.short	0x0008
        /*0024*/ 	.byte	0x00, 0xf5, 0x21, 0x00


	//----- nvinfo : EIATTR_KPARAM_INFO
	.align		4
.L_33:
        /*0028*/ 	.byte	0x04, 0x17
        /*002a*/ 	.short	(.L_35 - .L_34)
.L_34:
        /*002c*/ 	.word	0x00000000
        /*0030*/ 	.short	0x0000
        /*0032*/ 	.short	0x0000
        /*0034*/ 	.byte	0x00, 0xf5, 0x21, 0x00


	//----- nvinfo : EIATTR_SPARSE_MMA_MASK
	.align		4
.L_35:
        /*0038*/ 	.byte	0x03, 0x50
        /*003a*/ 	.short	0x0000


	//----- nvinfo : EIATTR_MAXREG_COUNT
	.align		4
        /*003c*/ 	.byte	0x03, 0x1b
        /*003e*/ 	.short	0x00ff


	//----- nvinfo : EIATTR_MERCURY_ISA_VERSION
	.align		4
        /*0040*/ 	.byte	0x03, 0x5f
        /*0042*/ 	.short	0x0101


	//----- nvinfo : EIATTR_VRC_CTA_INIT_COUNT
	.align		4
        /*0044*/ 	.byte	0x02, 0x4a
	.zero		1
	.zero		1


	//----- nvinfo : EIATTR_EXIT_INSTR_OFFSETS
	.align		4
        /*0048*/ 	.byte	0x04, 0x1c
        /*004a*/ 	.short	(.L_37 - .L_36)


	//   ....[0]....
.L_36:
        /*004c*/ 	.word	0x00000070


	//   ....[1]....
        /*0050*/ 	.word	0x000010f0


	//----- nvinfo : EIATTR_CRS_STACK_SIZE
	.align		4
.L_37:
        /*0054*/ 	.byte	0x04, 0x1e
        /*0056*/ 	.short	(.L_39 - .L_38)
.L_38:
        /*0058*/ 	.word	0x00000000


	//----- nvinfo : EIATTR_CBANK_PARAM_SIZE
	.align		4
.L_39:
        /*005c*/ 	.byte	0x03, 0x19
        /*005e*/ 	.short	0x0014


	//----- nvinfo : EIATTR_PARAM_CBANK
	.align		4
        /*0060*/ 	.byte	0x04, 0x0a
        /*0062*/ 	.short	(.L_41 - .L_40)
	.align		4
.L_40:
        /*0064*/ 	.word	index@(.nv.constant0._Z27running_mean_register_arrayILi32EEvPKfPfi)
        /*0068*/ 	.short	0x0380
        /*006a*/ 	.short	0x0014


	//----- nvinfo : EIATTR_SW_WAR
	.align		4
.L_41:
        /*006c*/ 	.byte	0x04, 0x36
        /*006e*/ 	.short	(.L_43 - .L_42)
.L_42:
        /*0070*/ 	.word	0x00000008
.L_43:


//--------------------- .nv.callgraph             --------------------------
	.section	.nv.callgraph,"",@"SHT_CUDA_CALLGRAPH"
	.align	4
	.sectionentsize	8
	.align		4
        /*0000*/ 	.word	0x00000000
	.align		4
        /*0004*/ 	.word	0xffffffff
	.align		4
        /*0008*/ 	.word	0x00000000
	.align		4
        /*000c*/ 	.word	0xfffffffe
	.align		4
        /*0010*/ 	.word	0x00000000
	.align		4
        /*0014*/ 	.word	0xfffffffd
	.align		4
        /*0018*/ 	.word	0x00000000
	.align		4
        /*001c*/ 	.word	0xfffffffc


//--------------------- .text._Z31running_mean_local_memory_arrayILi32EEvPKfPfi --------------------------
	.section	.text._Z31running_mean_local_memory_arrayILi32EEvPKfPfi,"ax",@progbits
	.align	128
        .global         _Z31running_mean_local_memory_arrayILi32EEvPKfPfi
        .type           _Z31running_mean_local_memory_arrayILi32EEvPKfPfi,@function
        .size           _Z31running_mean_local_memory_arrayILi32EEvPKfPfi,(.L_x_5 - _Z31running_mean_local_memory_arrayILi32EEvPKfPfi)
        .other          _Z31running_mean_local_memory_arrayILi32EEvPKfPfi,@"STO_CUDA_ENTRY STV_DEFAULT"
_Z31running_mean_local_memory_arrayILi32EEvPKfPfi:
.text._Z31running_mean_local_memory_arrayILi32EEvPKfPfi:
[----:B------:R-:W0:Y:S01]  /*0000*/  LDC R1, c[0x0][0x37c] ;  /* 0x0000df00ff017b82 */ /* 0x000e220000000800 */
[----:B------:R-:W1:Y:S07]  /*0010*/  S2R R3, SR_TID.X ;  /* 0x0000000000037919 */ /* 0x000e6e0000002100 */
[----:B------:R-:W1:Y:S01]  /*0020*/  S2UR UR4, SR_CTAID.X ;  /* 0x00000000000479c3 */ /* 0x000e620000002500 */
[----:B------:R-:W2:Y:S01]  /*0030*/  LDCU UR5, c[0x0][0x390] ;  /* 0x00007200ff0577ac */ /* 0x000ea20008000800 */
[----:B0-----:R-:W-:-:S05]  /*0040*/  VIADD R1, R1, 0xffffff80 ;  /* 0xffffff8001017836 */ /* 0x001fca0000000000 */
[----:B------:R-:W-:Y:S01]  /*0050*/  R2UR UR71, R1 ;  /* 0x00000000014772ca */ /* 0x000fe200000e0000 */
[----:B------:R-:W1:Y:S02]  /*0060*/  LDC R0, c[0x0][0x360] ;  /* 0x0000d800ff007b82 */ /* 0x000e640000000800 */
[----:B-1----:R-:W-:-:S05]  /*0070*/  IMAD R0, R0, UR4, R3 ;  /* 0x0000000400007c24 */ /* 0x002fca000f8e0203 */
[----:B--2---:R-:W-:-:S13]  /*0080*/  ISETP.GE.AND P0, PT, R0, UR5, PT ;  /* 0x0000000500007c0c */ /* 0x004fda000bf06270 */
[----:B------:R-:W-:Y:S05]  /*0090*/  @P0 EXIT ;  /* 0x000000000000094d */ /* 0x000fea0003800000 */
[----:B------:R-:W0:Y:S01]  /*00a0*/  S2R R24, SR_CTAID.X ;  /* 0x0000000000187919 */ /* 0x000e220000002500 */
[----:B------:R-:W1:Y:S01]  /*00b0*/  LDC.64 R14, c[0x0][0x388] ;  /* 0x0000e200ff0e7b82 */ /* 0x000e620000000a00 */
[----:B------:R-:W0:Y:S01]  /*00c0*/  LDCU UR73, c[0x0][0x360] ;  /* 0x00006c00ff4977ac */ /* 0x000e220008000800 */
[----:B------:R-:W-:Y:S01]  /*00d0*/  BSSY.RECONVERGENT B0, `(.L_x_0) ;  /* 0x0000201000007945 */ /* 0x000fe20003800200 */
[----:B------:R-:W-:Y:S02]  /*00e0*/  UIADD3 UR28, UPT, UPT, UR5, 0x9, URZ ;  /* 0x00000009051c7890 */ /* 0x000fe4000fffe0ff */
[----:B------:R-:W-:Y:S02]  /*00f0*/  UIADD3 UR27, UPT, UPT, UR5, 0xa, URZ ;  /* 0x0000000a051b7890 */ /* 0x000fe4000fffe0ff */
[----:B------:R-:W-:Y:S02]  /*0100*/  UIADD3 UR26, UPT, UPT, UR5, 0xb, URZ ;  /* 0x0000000b051a7890 */ /* 0x000fe4000fffe0ff */
[----:B------:R-:W-:-:S02]  /*0110*/  UIADD3 UR25, UPT, UPT, UR5, 0xc, URZ ;  /* 0x0000000c05197890 */ /* 0x000fc4000fffe0ff */
[----:B------:R-:W-:Y:S02]  /*0120*/  UIADD3 UR12, UPT, UPT, UR5, 0x19, URZ ;  /* 0x00000019050c7890 */ /* 0x000fe4000fffe0ff */
[----:B------:R-:W-:Y:S02]  /*0130*/  UIADD3 UR11, UPT, UPT, UR5, 0x1a, URZ ;  /* 0x0000001a050b7890 */ /* 0x000fe4000fffe0ff */
[----:B------:R-:W-:Y:S02]  /*0140*/  UIADD3 UR10, UPT, UPT, UR5, 0x1b, URZ ;  /* 0x0000001b050a7890 */ /* 0x000fe4000fffe0ff */
[----:B------:R-:W-:Y:S02]  /*0150*/  UIADD3 UR9, UPT, UPT, UR5, 0x1c, URZ ;  /* 0x0000001c05097890 */ /* 0x000fe4000fffe0ff */
[----:B------:R-:W-:Y:S02]  /*0160*/  UIADD3 UR8, UPT, UPT, UR5, 0x1d, URZ ;  /* 0x0000001d05087890 */ /* 0x000fe4000fffe0ff */
[----:B------:R-:W-:-:S02]  /*0170*/  UIADD3 UR7, UPT, UPT, UR5, 0x1e, URZ ;  /* 0x0000001e05077890 */ /* 0x000fc4000fffe0ff */
[----:B------:R-:W-:Y:S01]  /*0180*/  UIADD3 UR6, UPT, UPT, UR5, 0x1f, URZ ;  /* 0x0000001f05067890 */ /* 0x000fe2000fffe0ff */
[----:B------:R-:W2:Y:S01]  /*0190*/  LDCU UR4, c[0x0][0x370] ;  /* 0x00006e00ff0477ac */ /* 0x000ea20008000800 */
[----:B------:R-:W-:Y:S01]  /*01a0*/  UIADD3 UR36, UPT, UPT, UR5, 0x1, URZ ;  /* 0x0000000105247890 */ /* 0x000fe2000fffe0ff */
[----:B0-----:R-:W-:Y:S01]  /*01b0*/  IMAD R24, R24, UR73, R3 ;  /* 0x0000004918187c24 */ /* 0x001fe2000f8e0203 */
        /* <DEDUP_REMOVED lines=19> */
[----:B------:R-:W-:Y:S02]  /*02f0*/  USHF.R.S32.HI UR37, URZ, 0x1f, UR28 ;  /* 0x0000001fff257899 */ /* 0x000fe4000801141c */
[----:B------:R-:W-:Y:S02]  /*0300*/  USHF.R.S32.HI UR38, URZ, 0x1f, UR27 ;  /* 0x0000001fff267899 */ /* 0x000fe4000801141b */
[----:B------:R-:W-:-:S02]  /*0310*/  USHF.R.S32.HI UR39, URZ, 0x1f, UR26 ;  /* 0x0000001fff277899 */ /* 0x000fc4000801141a */
[----:B------:R-:W-:Y:S02]  /*0320*/  USHF.R.S32.HI UR42, URZ, 0x1f, UR25 ;  /* 0x0000001fff2a7899 */ /* 0x000fe40008011419 */
[----:B------:R-:W-:Y:S02]  /*0330*/  USHF.R.S32.HI UR55, URZ, 0x1f, UR12 ;  /* 0x0000001fff377899 */ /* 0x000fe4000801140c */
[----:B------:R-:W-:Y:S02]  /*0340*/  USHF.R.S32.HI UR56, URZ, 0x1f, UR11 ;  /* 0x0000001fff387899 */ /* 0x000fe4000801140b */
        /* <DEDUP_REMOVED lines=26> */
[----:B------:R-:W-:-:S02]  /*04f0*/  ULEA.HI UR37, UR37, UR28, URZ, 0x5 ;  /* 0x0000001c25257291 */ /* 0x000fc4000f8f28ff */
[----:B------:R-:W-:Y:S02]  /*0500*/  ULEA.HI UR38, UR38, UR27, URZ, 0x5 ;  /* 0x0000001b26267291 */ /* 0x000fe4000f8f28ff */
[----:B------:R-:W-:Y:S02]  /*0510*/  ULEA.HI UR39, UR39, UR26, URZ, 0x5 ;  /* 0x0000001a27277291 */ /* 0x000fe4000f8f28ff */
[----:B------:R-:W-:Y:S02]  /*0520*/  ULEA.HI UR42, UR42, UR25, URZ, 0x5 ;  /* 0x000000192a2a7291 */ /* 0x000fe4000f8f28ff */
[----:B------:R-:W-:Y:S02]  /*0530*/  ULEA.HI UR55, UR55, UR12, URZ, 0x5 ;  /* 0x0000000c37377291 */ /* 0x000fe4000f8f28ff */
[----:B------:R-:W-:Y:S02]  /*0540*/  ULEA.HI UR56, UR56, UR11, URZ, 0x5 ;  /* 0x0000000b38387291 */ /* 0x000fe4000f8f28ff */
        /* <DEDUP_REMOVED lines=26> */
[----:B------:R-:W-:Y:S02]  /*06f0*/  ULOP3.LUT UR37, UR37, 0xffffffe0, URZ, 0xc0, !UPT ;  /* 0xffffffe025257892 */ /* 0x000fe4000f8ec0ff */
[----:B------:R-:W-:Y:S02]  /*0700*/  ULOP3.LUT UR38, UR38, 0xffffffe0, URZ, 0xc0, !UPT ;  /* 0xffffffe026267892 */ /* 0x000fe4000f8ec0ff */
[----:B------:R-:W-:Y:S02]  /*0710*/  ULOP3.LUT UR39, UR39, 0xffffffe0, URZ, 0xc0, !UPT ;  /* 0xffffffe027277892 */ /* 0x000fe4000f8ec0ff */
[----:B------:R-:W-:Y:S02]  /*0720*/  ULOP3.LUT UR42, UR42, 0xffffffe0, URZ, 0xc0, !UPT ;  /* 0xffffffe02a2a7892 */ /* 0x000fe4000f8ec0ff */
[----:B------:R-:W-:-:S02]  /*0730*/  ULOP3.LUT UR55, UR55, 0xffffffe0, URZ, 0xc0, !UPT ;  /* 0xffffffe037377892 */ /* 0x000fc4000f8ec0ff */
[----:B------:R-:W-:Y:S02]  /*0740*/  ULOP3.LUT UR56, UR56, 0xffffffe0, URZ, 0xc0, !UPT ;  /* 0xffffffe038387892 */ /* 0x000fe4000f8ec0ff */
        /* <DEDUP_REMOVED lines=26> */
[----:B------:R-:W-:Y:S02]  /*08f0*/  UIADD3 UR37, UPT, UPT, UR28, -UR37, URZ ;  /* 0x800000251c257290 */ /* 0x000fe4000fffe0ff */
[----:B------:R-:W-:Y:S02]  /*0900*/  UIADD3 UR38, UPT, UPT, UR27, -UR38, URZ ;  /* 0x800000261b267290 */ /* 0x000fe4000fffe0ff */
[----:B------:R-:W-:-:S02]  /*0910*/  UIADD3 UR39, UPT, UPT, UR26, -UR39, URZ ;  /* 0x800000271a277290 */ /* 0x000fc4000fffe0ff */
[----:B------:R-:W-:Y:S02]  /*0920*/  UIADD3 UR42, UPT, UPT, UR25, -UR42, URZ ;  /* 0x8000002a192a7290 */ /* 0x000fe4000fffe0ff */
[----:B------:R-:W-:Y:S02]  /*0930*/  UIADD3 UR55, UPT, UPT, UR12, -UR55, URZ ;  /* 0x800000370c377290 */ /* 0x000fe4000fffe0ff */
[----:B------:R-:W-:Y:S02]  /*0940*/  UIADD3 UR56, UPT, UPT, UR11, -UR56, URZ ;  /* 0x800000380b387290 */ /* 0x000fe4000fffe0ff */
[----:B------:R-:W-:Y:S02]  /*0950*/  UIADD3 UR57, UPT, UPT, UR10, -UR57, URZ ;  /* 0x800000390a397290 */ /* 0x000fe4000fffe0ff */
[----:B------:R-:W-:Y:S02]  /*0960*/  UIADD3 UR58, UPT, UPT, UR9, -UR58, URZ ;  /* 0x8000003a093a7290 */ /* 0x000fe4000fffe0ff */
[----:B------:R-:W-:-:S02]  /*0970*/  UIADD3 UR59, UPT, UPT, UR8, -UR59, URZ ;  /* 0x8000003b083b7290 */ /* 0x000fc4000fffe0ff */
[----:B------:R-:W-:Y:S02]  /*0980*/  UIADD3 UR60, UPT, UPT, UR7, -UR60, URZ ;  /* 0x8000003c073c7290 */ /* 0x000fe4000fffe0ff */
[----:B------:R-:W-:Y:S01]  /*0990*/  UIADD3 UR62, UPT, UPT, UR6, -UR62, URZ ;  /* 0x8000003e063e7290 */ /* 0x000fe2000fffe0ff */
[----:B------:R-:W0:Y:S01]  /*09a0*/  LDCU.64 UR40, c[0x0][0x358] ;  /* 0x00006b00ff2877ac */ /* 0x000e220008000a00 */
[----:B------:R-:W3:Y:S01]  /*09b0*/  LDCU UR72, c[0x0][0x390] ;  /* 0x00007200ff4877ac */ /* 0x000ee20008000800 */
[----:B--2---:R-:W-:Y:S02]  /*09c0*/  UIMAD UR4, UR73, UR4, URZ ;  /* 0x00000004490472a4 */ /* 0x004fe4000f8e02ff */
[----:B------:R-:W-:Y:S02]  /*09d0*/  UIADD3 UR61, UPT, UPT, -UR61, UR5, URZ ;  /* 0x000000053d3d7290 */ /* 0x000fe4000fffe1ff */
        /* <DEDUP_REMOVED lines=20> */
[----:B------:R-:W-:Y:S02]  /*0b20*/  ULEA UR37, UR37, UR71, 0x2 ;  /* 0x0000004725257291 */ /* 0x000fe4000f8e10ff */
[----:B------:R-:W-:Y:S02]  /*0b30*/  ULEA UR38, UR38, UR71, 0x2 ;  /* 0x0000004726267291 */ /* 0x000fe4000f8e10ff */
[----:B------:R-:W-:Y:S02]  /*0b40*/  ULEA UR39, UR39, UR71, 0x2 ;  /* 0x0000004727277291 */ /* 0x000fe4000f8e10ff */
[----:B------:R-:W-:Y:S02]  /*0b50*/  ULEA UR42, UR42, UR71, 0x2 ;  /* 0x000000472a2a7291 */ /* 0x000fe4000f8e10ff */
[----:B------:R-:W-:Y:S02]  /*0b60*/  ULEA UR55, UR55, UR71, 0x2 ;  /* 0x0000004737377291 */ /* 0x000fe4000f8e10ff */
[----:B------:R-:W-:-:S02]  /*0b70*/  ULEA UR56, UR56, UR71, 0x2 ;  /* 0x0000004738387291 */ /* 0x000fc4000f8e10ff */
[----:B------:R-:W-:Y:S02]  /*0b80*/  ULEA UR57, UR57, UR71, 0x2 ;  /* 0x0000004739397291 */ /* 0x000fe4000f8e10ff */
[----:B------:R-:W-:Y:S02]  /*0b90*/  ULEA UR58, UR58, UR71, 0x2 ;  /* 0x000000473a3a7291 */ /* 0x000fe4000f8e10ff */
[----:B------:R-:W-:Y:S02]  /*0ba0*/  ULEA UR59, UR59, UR71, 0x2 ;  /* 0x000000473b3b7291 */ /* 0x000fe4000f8e10ff */
[----:B------:R-:W-:Y:S02]  /*0bb0*/  ULEA UR60, UR60, UR71, 0x2 ;  /* 0x000000473c3c7291 */ /* 0x000fe4000f8e10ff */
[----:B01-3--:R-:W-:-:S12]  /*0bc0*/  ULEA UR62, UR62, UR71, 0x2 ;  /* 0x000000473e3e7291 */ /* 0x00bfd8000f8e10ff */
.L_x_1:
[C---:B------:R-:W-:Y:S02]  /*0bd0*/  VIADD R5, R24.reuse, 0xfffffff0 ;  /* 0xfffffff018057836 */ /* 0x040fe40000000000 */
[----:B------:R-:W-:Y:S02]  /*0be0*/  HFMA2 R12, -RZ, RZ, 0, 0 ;  /* 0x00000000ff0c7431 */ /* 0x000fe400000001ff */
[----:B------:R-:W-:Y:S01]  /*0bf0*/  VIADD R9, R24, 0xfffffff1 ;  /* 0xfffffff118097836 */ /* 0x000fe20000000000 */
[----:B------:R-:W-:-:S04]  /*0c00*/  ISETP.GE.AND P0, PT, R5, UR72, PT ;  /* 0x0000004805007c0c */ /* 0x000fc8000bf06270 */
[----:B------:R-:W-:Y:S02]  /*0c10*/  ISETP.GE.AND P1, PT, R9, UR72, PT ;  /* 0x0000004809007c0c */ /* 0x000fe4000bf26270 */
[----:B------:R-:W-:-:S13]  /*0c20*/  ISETP.LT.OR P0, PT, R24, 0x10, P0 ;  /* 0x000000101800780c */ /* 0x000fda0000701670 */
[----:B------:R-:W0:Y:S01]  /*0c30*/  @!P0 LDC.64 R2, c[0x0][0x380] ;  /* 0x0000e000ff028b82 */ /* 0x000e220000000a00 */
[C---:B------:R-:W-:Y:S01]  /*0c40*/  ISETP.LT.OR P1, PT, R24.reuse, 0xf, P1 ;  /* 0x0000000f1800780c */ /* 0x040fe20000f21670 */
[C---:B------:R-:W-:Y:S02]  /*0c50*/  VIADD R7, R24.reuse, 0xfffffff5 ;  /* 0xfffffff518077836 */ /* 0x040fe40000000000 */
[----:B0-----:R-:W-:Y:S01]  /*0c60*/  @!P0 IMAD.WIDE.U32 R2, R5, 0x4, R2 ;  /* 0x0000000405028825 */ /* 0x001fe200078e0002 */
[----:B------:R-:W-:-:S09]  /*0c70*/  IADD3 R25, PT, PT, R24, -0xd, RZ ;  /* 0xfffffff318197810 */ /* 0x000fd20007ffe0ff */
[----:B------:R-:W0:Y:S01]  /*0c80*/  @!P1 LDC.64 R22, c[0x0][0x380] ;  /* 0x0000e000ff169b82 */ /* 0x000e220000000a00 */
[----:B------:R1:W2:Y:S01]  /*0c90*/  @!P0 LDG.E R12, desc[UR40][R2.64] ;  /* 0x00000028020c8981 */ /* 0x0002a2000c1e1900 */
[C---:B------:R-:W-:Y:S01]  /*0ca0*/  VIADD R5, R24.reuse, 0xfffffff2 ;  /* 0xfffffff218057836 */ /* 0x040fe20000000000 */
[----:B------:R-:W-:Y:S01]  /*0cb0*/  ISETP.GE.AND P6, PT, R25, UR72, PT ;  /* 0x0000004819007c0c */ /* 0x000fe2000bfc6270 */
[C---:B------:R-:W-:Y:S01]  /*0cc0*/  VIADD R21, R24.reuse, 0xfffffff4 ;  /* 0xfffffff418157836 */ /* 0x040fe20000000000 */
[----:B------:R-:W-:Y:S01]  /*0cd0*/  ISETP.GE.AND P3, PT, R7, UR72, PT ;  /* 0x0000004807007c0c */ /* 0x000fe2000bf66270 */
[C---:B------:R-:W-:Y:S01]  /*0ce0*/  VIADD R20, R24.reuse, 0xfffffff7 ;  /* 0xfffffff718147836 */ /* 0x040fe20000000000 */
[----:B------:R-:W-:Y:S02]  /*0cf0*/  ISETP.GE.AND P5, PT, R5, UR72, PT ;  /* 0x0000004805007c0c */ /* 0x000fe4000bfa6270 */
[----:B------:R-:W-:Y:S02]  /*0d00*/  CS2R R10, SRZ ;  /* 0x00000000000a7805 */ /* 0x000fe4000001ff00 */
[C---:B------:R-:W-:Y:S01]  /*0d10*/  ISETP.LT.OR P6, PT, R24.reuse, 0xd, P6 ;  /* 0x0000000d1800780c */ /* 0x040fe200037c1670 */
[C---:B------:R-:W-:Y:S01]  /*0d20*/  VIADD R13, R24.reuse, 0xfffffff8 ;  /* 0xfffffff8180d7836 */ /* 0x040fe20000000000 */
[----:B------:R-:W-:-:S02]  /*0d30*/  ISETP.LT.OR P5, PT, R24, 0xe, P5 ;  /* 0x0000000e1800780c */ /* 0x000fc40002fa1670 */
[----:B------:R-:W-:Y:S02]  /*0d40*/  ISETP.GE.AND P4, PT, R21, UR72, PT ;  /* 0x0000004815007c0c */ /* 0x000fe4000bf86270 */
[C---:B------:R-:W-:Y:S02]  /*0d50*/  ISETP.LT.OR P3, PT, R24.reuse, 0xb, P3 ;  /* 0x0000000b1800780c */ /* 0x040fe40001f61670 */
[C---:B------:R-:W-:Y:S02]  /*0d60*/  ISETP.LT.OR P4, PT, R24.reuse, 0xc, P4 ;  /* 0x0000000c1800780c */ /* 0x040fe40002781670 */
[----:B------:R-:W-:Y:S02]  /*0d70*/  IADD3 R6, PT, PT, R24, -0xa, RZ ;  /* 0xfffffff618067810 */ /* 0x000fe40007ffe0ff */
[----:B------:R-:W-:Y:S01]  /*0d80*/  ISETP.GE.AND P2, PT, R20, UR72, PT ;  /* 0x0000004814007c0c */ /* 0x000fe2000bf46270 */
[----:B------:R-:W3:Y:S01]  /*0d90*/  @!P6 LDC.64 R18, c[0x0][0x380] ;  /* 0x0000e000ff12eb82 */ /* 0x000ee20000000a00 */
[----:B------:R-:W-:Y:S01]  /*0da0*/  ISETP.GE.AND P0, PT, R6, UR72, PT ;  /* 0x0000004806007c0c */ /* 0x000fe2000bf06270 */
[----:B0-----:R-:W-:-:S03]  /*0db0*/  @!P1 IMAD.WIDE.U32 R22, R9, 0x4, R22 ;  /* 0x0000000409169825 */ /* 0x001fc600078e0016 */
[----:B------:R-:W-:-:S03]  /*0dc0*/  ISETP.LT.OR P0, PT, R24, 0xa, P0 ;  /* 0x0000000a1800780c */ /* 0x000fc60000701670 */
[----:B------:R-:W0:Y:S01]  /*0dd0*/  @!P5 LDC.64 R28, c[0x0][0x380] ;  /* 0x0000e000ff1cdb82 */ /* 0x000e220000000a00 */
[C---:B------:R-:W-:Y:S01]  /*0de0*/  ISETP.LT.OR P2, PT, R24.reuse, 0x9, P2 ;  /* 0x000000091800780c */ /* 0x040fe20001741670 */
[----:B------:R4:W5:Y:S06]  /*0df0*/  @!P1 LDG.E R11, desc[UR40][R22.64] ;  /* 0x00000028160b9981 */ /* 0x00096c000c1e1900 */
[----:B------:R-:W3:Y:S08]  /*0e00*/  @!P3 LDC.64 R16, c[0x0][0x380] ;  /* 0x0000e000ff10bb82 */ /* 0x000ef00000000a00 */
[----:B------:R-:W3:Y:S01]  /*0e10*/  @!P4 LDC.64 R26, c[0x0][0x380] ;  /* 0x0000e000ff1acb82 */ /* 0x000ee20000000a00 */
[----:B------:R-:W-:Y:S01]  /*0e20*/  ISETP.GE.AND P1, PT, R13, UR72, PT ;  /* 0x000000480d007c0c */ /* 0x000fe2000bf26270 */
[----:B0-----:R-:W-:Y:S01]  /*0e30*/  @!P5 IMAD.WIDE.U32 R28, R5, 0x4, R28 ;  /* 0x00000004051cd825 */ /* 0x001fe200078e001c */
[----:B-1----:R-:W-:-:S05]  /*0e40*/  IADD3 R3, PT, PT, R24, -0x7, RZ ;  /* 0xfffffff918037810 */ /* 0x002fca0007ffe0ff */
[----:B------:R-:W0:Y:S01]  /*0e50*/  @!P0 LDC.64 R4, c[0x0][0x380] ;  /* 0x0000e000ff048b82 */ /* 0x000e220000000a00 */
[----:B------:R-:W-:Y:S01]  /*0e60*/  ISETP.LT.OR P1, PT, R24, 0x8, P1 ;  /* 0x000000081800780c */ /* 0x000fe20000f21670 */
[----:B------:R-:W5:Y:S01]  /*0e70*/  @!P5 LDG.E R10, desc[UR40][R28.64] ;  /* 0x000000281c0ad981 */ /* 0x000f62000c1e1900 */
[----:B------:R-:W-:Y:S02]  /*0e80*/  ISETP.GE.AND P5, PT, R3, UR72, PT ;  /* 0x0000004803007c0c */ /* 0x000fe4000bfa6270 */
[----:B------:R-:W-:-:S03]  /*0e90*/  CS2R R8, SRZ ;  /* 0x0000000000087805 */ /* 0x000fc6000001ff00 */
[----:B----4-:R-:W1:Y:S01]  /*0ea0*/  @!P2 LDC.64 R22, c[0x0][0x380] ;  /* 0x0000e000ff16ab82 */ /* 0x010e620000000a00 */
[----:B---3--:R-:W-:Y:S01]  /*0eb0*/  @!P6 IMAD.WIDE.U32 R18, R25, 0x4, R18 ;  /* 0x000000041912e825 */ /* 0x008fe200078e0012 */
[----:B------:R-:W-:-:S03]  /*0ec0*/  ISETP.LT.OR P5, PT, R24, 0x7, P5 ;  /* 0x000000071800780c */ /* 0x000fc60002fa1670 */
[----:B------:R-:W-:Y:S01]  /*0ed0*/  @!P3 IMAD.WIDE.U32 R16, R7, 0x4, R16 ;  /* 0x000000040710b825 */ /* 0x000fe200078e0010 */
[----:B------:R3:W4:Y:S03]  /*0ee0*/  @!P6 LDG.E R9, desc[UR40][R18.64] ;  /* 0x000000281209e981 */ /* 0x000726000c1e1900 */
[----:B------:R-:W-:Y:S02]  /*0ef0*/  IMAD.MOV.U32 R7, RZ, RZ, RZ ;  /* 0x000000ffff077224 */ /* 0x000fe400078e00ff */
[----:B------:R-:W-:Y:S01]  /*0f00*/  @!P4 IMAD.WIDE.U32 R26, R21, 0x4, R26 ;  /* 0x00000004151ac825 */ /* 0x000fe200078e001a */
[----:B------:R-:W-:-:S03]  /*0f10*/  IADD3 R0, PT, PT, R24, -0x5, RZ ;  /* 0xfffffffb18007810 */ /* 0x000fc60007ffe0ff */
[----:B------:R-:W-:Y:S01]  /*0f20*/  VIADD R2, R24, 0xfffffffa ;  /* 0xfffffffa18027836 */ /* 0x000fe20000000000 */
[----:B---3--:R-:W3:Y:S01]  /*0f30*/  @!P1 LDC.64 R18, c[0x0][0x380] ;  /* 0x0000e000ff129b82 */ /* 0x008ee20000000a00 */
[----:B------:R-:W4:Y:S01]  /*0f40*/  @!P4 LDG.E R8, desc[UR40][R26.64] ;  /* 0x000000281a08c981 */ /* 0x000f22000c1e1900 */
[----:B0-----:R-:W-:Y:S02]  /*0f50*/  @!P0 IMAD.WIDE.U32 R4, R6, 0x4, R4 ;  /* 0x0000000406048825 */ /* 0x001fe400078e0004 */
[----:B------:R-:W-:Y:S01]  /*0f60*/  ISETP.GE.AND P4, PT, R2, UR72, PT ;  /* 0x0000004802007c0c */ /* 0x000fe2000bf86270 */
[----:B------:R0:W4:Y:S01]  /*0f70*/  @!P3 LDG.E R7, desc[UR40][R16.64] ;  /* 0x000000281007b981 */ /* 0x000122000c1e1900 */
[----:B------:R-:W-:Y:S01]  /*0f80*/  ISETP.GE.AND P3, PT, R0, UR72, PT ;  /* 0x0000004800007c0c */ /* 0x000fe2000bf66270 */
[----:B------:R-:W-:Y:S01]  /*0f90*/  IMAD.MOV.U32 R6, RZ, RZ, RZ ;  /* 0x000000ffff067224 */ /* 0x000fe200078e00ff */
[C---:B------:R-:W-:Y:S02]  /*0fa0*/  ISETP.LT.OR P4, PT, R24.reuse, 0x6, P4 ;  /* 0x000000061800780c */ /* 0x040fe40002781670 */
[----:B------:R-:W-:-:S02]  /*0fb0*/  ISETP.LT.OR P3, PT, R24, 0x5, P3 ;  /* 0x000000051800780c */ /* 0x000fc40001f61670 */
[----:B------:R-:W-:Y:S01]  /*0fc0*/  IADD3 R21, PT, PT, R24, -0x4, RZ ;  /* 0xfffffffc18157810 */ /* 0x000fe20007ffe0ff */
[----:B------:R3:W4:Y:S01]  /*0fd0*/  @!P0 LDG.E R6, desc[UR40][R4.64] ;  /* 0x0000002804068981 */ /* 0x000722000c1e1900 */
[----:B0-----:R-:W0:Y:S02]  /*0fe0*/  @!P5 LDC.64 R16, c[0x0][0x380] ;  /* 0x0000e000ff10db82 */ /* 0x001e240000000a00 */
[----:B------:R-:W-:Y:S01]  /*0ff0*/  ISETP.GE.AND P6, PT, R21, UR72, PT ;  /* 0x0000004815007c0c */ /* 0x000fe2000bfc6270 */
[----:B-1----:R-:W-:-:S03]  /*1000*/  @!P2 IMAD.WIDE.U32 R22, R20, 0x4, R22 ;  /* 0x000000041416a825 */ /* 0x002fc600078e0016 */
[----:B------:R-:W-:Y:S02]  /*1010*/  ISETP.LT.OR P0, PT, R24, 0x4, P6 ;  /* 0x000000041800780c */ /* 0x000fe40003701670 */
[----:B---3--:R-:W-:Y:S01]  /*1020*/  CS2R R4, SRZ ;  /* 0x0000000000047805 */ /* 0x008fe2000001ff00 */
[----:B------:R-:W1:Y:S01]  /*1030*/  @!P4 LDC.64 R26, c[0x0][0x380] ;  /* 0x0000e000ff1acb82 */ /* 0x000e620000000a00 */
[----:B------:R-:W-:-:S04]  /*1040*/  @!P1 IMAD.WIDE.U32 R18, R13, 0x4, R18 ;  /* 0x000000040d129825 */ /* 0x000fc800078e0012 */
[----:B------:R3:W4:Y:S01]  /*1050*/  @!P2 LDG.E R5, desc[UR40][R22.64] ;  /* 0x000000281605a981 */ /* 0x000722000c1e1900 */
[----:B------:R-:W-:-:S03]  /*1060*/  VIADD R20, R24, 0xfffffffd ;  /* 0xfffffffd18147836 */ /* 0x000fc60000000000 */
[----:B------:R0:W4:Y:S01]  /*1070*/  @!P1 LDG.E R4, desc[UR40][R18.64] ;  /* 0x0000002812049981 */ /* 0x000122000c1e1900 */
[----:B---3--:R-:W3:Y:S01]  /*1080*/  @!P3 LDC.64 R22, c[0x0][0x380] ;  /* 0x0000e000ff16bb82 */ /* 0x008ee20000000a00 */
[----:B------:R-:W-:Y:S01]  /*1090*/  ISETP.GE.AND P1, PT, R20, UR72, PT ;  /* 0x0000004814007c0c */ /* 0x000fe2000bf26270 */
[----:B0-----:R-:W-:Y:S01]  /*10a0*/  @!P5 IMAD.WIDE.U32 R16, R3, 0x4, R16 ;  /* 0x000000040310d825 */ /* 0x001fe200078e0010 */
[----:B------:R-:W-:-:S05]  /*10b0*/  MOV R3, RZ ;  /* 0x000000ff00037202 */ /* 0x000fca0000000f00 */
[----:B------:R-:W0:Y:S01]  /*10c0*/  @!P0 LDC.64 R18, c[0x0][0x380] ;  /* 0x0000e000ff128b82 */ /* 0x000e220000000a00 */
[C---:B------:R-:W-:Y:S01]  /*10d0*/  ISETP.LT.OR P1, PT, R24.reuse, 0x3, P1 ;  /* 0x000000031800780c */ /* 0x040fe20000f21670 */
[----:B------:R3:W4:Y:S01]  /*10e0*/  @!P5 LDG.E R3, desc[UR40][R16.64] ;  /* 0x000000281003d981 */ /* 0x000722000c1e1900 */
[C---:B------:R-:W-:Y:S01]  /*10f0*/  VIADD R13, R24.reuse, 0xfffffffe ;  /* 0xfffffffe180d7836 */ /* 0x040fe20000000000 */
[----:B------:R-:W-:Y:S01]  /*1100*/  ISETP.GT.AND P5, PT, R24, UR72, PT ;  /* 0x0000004818007c0c */ /* 0x000fe2000bfa4270 */
[----:B-1----:R-:W-:-:S04]  /*1110*/  @!P4 IMAD.WIDE.U32 R26, R2, 0x4, R26 ;  /* 0x00000004021ac825 */ /* 0x002fc800078e001a */
[----:B------:R-:W-:Y:S01]  /*1120*/  HFMA2 R2, -RZ, RZ, 0, 0 ;  /* 0x00000000ff027431 */ /* 0x000fe200000001ff */
[----:B------:R-:W-:Y:S02]  /*1130*/  ISETP.GE.AND P2, PT, R13, UR72, PT ;  /* 0x000000480d007c0c */ /* 0x000fe4000bf46270 */
[C---:B------:R-:W-:Y:S02]  /*1140*/  ISETP.LT.OR P5, PT, R24.reuse, 0x1, P5 ;  /* 0x000000011800780c */ /* 0x040fe40002fa1670 */
[----:B------:R-:W-:Y:S01]  /*1150*/  ISETP.LT.OR P2, PT, R24, 0x2, P2 ;  /* 0x000000021800780c */ /* 0x000fe20001741670 */
[----:B---3--:R-:W1:Y:S01]  /*1160*/  @!P1 LDC.64 R16, c[0x0][0x380] ;  /* 0x0000e000ff109b82 */ /* 0x008e620000000a00 */
[----:B------:R-:W-:Y:S01]  /*1170*/  @!P3 IMAD.WIDE.U32 R22, R0, 0x4, R22 ;  /* 0x000000040016b825 */ /* 0x000fe200078e0016 */
[----:B------:R3:W4:Y:S03]  /*1180*/  @!P4 LDG.E R2, desc[UR40][R26.64] ;  /* 0x000000281a02c981 */ /* 0x000726000c1e1900 */
[----:B------:R-:W-:-:S02]  /*1190*/  IMAD.MOV.U32 R0, RZ, RZ, RZ ;  /* 0x000000ffff007224 */ /* 0x000fc400078e00ff */
[----:B0-----:R-:W-:-:S05]  /*11a0*/  @!P0 IMAD.WIDE.U32 R18, R21, 0x4, R18 ;  /* 0x0000000415128825 */ /* 0x001fca00078e0012 */
[----:B------:R-:W0:Y:S01]  /*11b0*/  @!P2 LDC.64 R28, c[0x0][0x380] ;  /* 0x0000e000ff1cab82 */ /* 0x000e220000000a00 */
[----:B------:R1:W4:Y:S07]  /*11c0*/  @!P3 LDG.E R0, desc[UR40][R22.64] ;  /* 0x000000281600b981 */ /* 0x00032e000c1e1900 */
[----:B---3--:R-:W3:Y:S01]  /*11d0*/  @!P5 LDC.64 R26, c[0x0][0x380] ;  /* 0x0000e000ff1adb82 */ /* 0x008ee20000000a00 */
[----:B-1----:R-:W-:-:S06]  /*11e0*/  CS2R R22, SRZ ;  /* 0x0000000000167805 */ /* 0x002fcc000001ff00 */
[----:B------:R1:W4:Y:S01]  /*11f0*/  @!P0 LDG.E R23, desc[UR40][R18.64] ;  /* 0x0000002812178981 */ /* 0x000322000c1e1900 */
[----:B------:R-:W-:-:S04]  /*1200*/  ISETP.GE.AND P0, PT, R24, UR72, PT ;  /* 0x0000004818007c0c */ /* 0x000fc8000bf06270 */
[----:B------:R-:W-:Y:S01]  /*1210*/  ISETP.LT.OR P0, PT, R24, RZ, P0 ;  /* 0x000000ff1800720c */ /* 0x000fe20000701670 */
[----:B------:R-:W-:Y:S01]  /*1220*/  @!P1 IMAD.WIDE.U32 R16, R20, 0x4, R16 ;  /* 0x0000000414109825 */ /* 0x000fe200078e0010 */
[----:B-1----:R-:W-:-:S04]  /*1230*/  IADD3 R18, PT, PT, R24, 0x1, RZ ;  /* 0x0000000118127810 */ /* 0x002fc80007ffe0ff */
[----:B------:R1:W4:Y:S01]  /*1240*/  @!P1 LDG.E R22, desc[UR40][R16.64] ;  /* 0x0000002810169981 */ /* 0x000322000c1e1900 */
[----:B------:R-:W-:Y:S01]  /*1250*/  ISETP.GE.AND P3, PT, R18, UR72, PT ;  /* 0x0000004812007c0c */ /* 0x000fe2000bf66270 */
[----:B------:R-:W-:-:S03]  /*1260*/  @!P5 VIADD R21, R24, 0xffffffff ;  /* 0xffffffff1815d836 */ /* 0x000fc60000000000 */
[----:B------:R-:W-:Y:S02]  /*1270*/  ISETP.LT.OR P3, PT, R24, -0x1, P3 ;  /* 0xffffffff1800780c */ /* 0x000fe40001f61670 */
[----:B-1----:R-:W1:Y:S01]  /*1280*/  @!P0 LDC.64 R16, c[0x0][0x380] ;  /* 0x0000e000ff108b82 */ /* 0x002e620000000a00 */
[----:B---3--:R-:W-:Y:S01]  /*1290*/  @!P5 IMAD.WIDE.U32 R26, R21, 0x4, R26 ;  /* 0x00000004151ad825 */ /* 0x008fe200078e001a */
[----:B------:R-:W-:-:S03]  /*12a0*/  CS2R R20, SRZ ;  /* 0x0000000000147805 */ /* 0x000fc6000001ff00 */
[----:B0-----:R-:W-:Y:S01]  /*12b0*/  @!P2 IMAD.WIDE.U32 R28, R13, 0x4, R28 ;  /* 0x000000040d1ca825 */ /* 0x001fe200078e001c */
[C---:B------:R-:W-:Y:S02]  /*12c0*/  IADD3 R13, PT, PT, R24.reuse, 0x2, RZ ;  /* 0x00000002180d7810 */ /* 0x040fe40007ffe0ff */
[----:B------:R0:W3:Y:S02]  /*12d0*/  @!P5 LDG.E R20, desc[UR40][R26.64] ;  /* 0x000000281a14d981 */ /* 0x0000e4000c1e1900 */
[----:B------:R-:W-:Y:S01]  /*12e0*/  ISETP.GE.AND P1, PT, R13, UR72, PT ;  /* 0x000000480d007c0c */ /* 0x000fe2000bf26270 */
[----:B------:R-:W-:Y:S01]  /*12f0*/  IMAD.MOV.U32 R19, RZ, RZ, RZ ;  /* 0x000000ffff137224 */ /* 0x000fe200078e00ff */
[----:B------:R-:W3:Y:S01]  /*1300*/  @!P2 LDG.E R21, desc[UR40][R28.64] ;  /* 0x000000281c15a981 */ /* 0x000ee2000c1e1900 */
[----:B0-----:R-:W0:Y:S01]  /*1310*/  @!P3 LDC.64 R26, c[0x0][0x380] ;  /* 0x0000e000ff1abb82 */ /* 0x001e220000000a00 */
[C---:B------:R-:W-:Y:S01]  /*1320*/  ISETP.LT.OR P1, PT, R24.reuse, -0x2, P1 ;  /* 0xfffffffe1800780c */ /* 0x040fe20000f21670 */
[----:B-1----:R-:W-:-:S05]  /*1330*/  @!P0 IMAD.WIDE.U32 R16, R24, 0x4, R16 ;  /* 0x0000000418108825 */ /* 0x002fca00078e0010 */
[----:B------:R1:W3:Y:S07]  /*1340*/  @!P0 LDG.E R19, desc[UR40][R16.64] ;  /* 0x0000002810138981 */ /* 0x0002ee000c1e1900 */
[----:B-1----:R-:W1:Y:S01]  /*1350*/  @!P1 LDC.64 R16, c[0x0][0x380] ;  /* 0x0000e000ff109b82 */ /* 0x002e620000000a00 */
[----:B0-----:R-:W-:Y:S01]  /*1360*/  @!P3 IMAD.WIDE.U32 R26, R18, 0x4, R26 ;  /* 0x00000004121ab825 */ /* 0x001fe200078e001a */
[----:B------:R-:W-:-:S06]  /*1370*/  MOV R18, RZ ;  /* 0x000000ff00127202 */ /* 0x000fcc0000000f00 */
[----:B------:R0:W3:Y:S02]  /*1380*/  @!P3 LDG.E R18, desc[UR40][R26.64] ;  /* 0x000000281a12b981 */ /* 0x0000e4000c1e1900 */
[----:B0-----:R-:W-:-:S05]  /*1390*/  VIADD R26, R24, 0x3 ;  /* 0x00000003181a7836 */ /* 0x001fca0000000000 */
[----:B------:R-:W-:Y:S01]  /*13a0*/  ISETP.GE.AND P0, PT, R26, UR72, PT ;  /* 0x000000481a007c0c */ /* 0x000fe2000bf06270 */
[----:B-1----:R-:W-:-:S04]  /*13b0*/  @!P1 IMAD.WIDE.U32 R16, R13, 0x4, R16 ;  /* 0x000000040d109825 */ /* 0x002fc800078e0010 */
[----:B------:R-:W-:Y:S01]  /*13c0*/  HFMA2 R13, -RZ, RZ, 0, 0 ;  /* 0x00000000ff0d7431 */ /* 0x000fe200000001ff */
[----:B------:R-:W-:-:S05]  /*13d0*/  ISETP.LT.OR P0, PT, R24, -0x3, P0 ;  /* 0xfffffffd1800780c */ /* 0x000fca0000701670 */
[----:B------:R0:W3:Y:S08]  /*13e0*/  @!P1 LDG.E R13, desc[UR40][R16.64] ;  /* 0x00000028100d9981 */ /* 0x0000f0000c1e1900 */
[----:B0-----:R-:W0:Y:S01]  /*13f0*/  @!P0 LDC.64 R16, c[0x0][0x380] ;  /* 0x0000e000ff108b82 */ /* 0x001e220000000a00 */
[----:B------:R-:W-:-:S05]  /*1400*/  VIADD R25, R24, 0x4 ;  /* 0x0000000418197836 */ /* 0x000fca0000000000 */
[----:B------:R-:W-:-:S04]  /*1410*/  ISETP.GE.AND P1, PT, R25, UR72, PT ;  /* 0x0000004819007c0c */ /* 0x000fc8000bf26270 */
[----:B------:R-:W-:Y:S01]  /*1420*/  ISETP.LT.OR P1, PT, R24, -0x4, P1 ;  /* 0xfffffffc1800780c */ /* 0x000fe20000f21670 */
[----:B0-----:R-:W-:Y:S01]  /*1430*/  @!P0 IMAD.WIDE.U32 R16, R26, 0x4, R16 ;  /* 0x000000041a108825 */ /* 0x001fe200078e0010 */
[----:B------:R-:W-:-:S06]  /*1440*/  MOV R26, RZ ;  /* 0x000000ff001a7202 */ /* 0x000fcc0000000f00 */
[----:B------:R0:W3:Y:S05]  /*1450*/  @!P0 LDG.E R26, desc[UR40][R16.64] ;  /* 0x00000028101a8981 */ /* 0x0000ea000c1e1900 */
[----:B0-----:R-:W0:Y:S01]  /*1460*/  @!P1 LDC.64 R16, c[0x0][0x380] ;  /* 0x0000e000ff109b82 */ /* 0x001e220000000a00 */
[----:B------:R-:W-:-:S04]  /*1470*/  IADD3 R27, PT, PT, R24, 0x5, RZ ;  /* 0x00000005181b7810 */ /* 0x000fc80007ffe0ff */
[----:B------:R-:W-:-:S04]  /*1480*/  ISETP.GE.AND P0, PT, R27, UR72, PT ;  /* 0x000000481b007c0c */ /* 0x000fc8000bf06270 */
[----:B------:R-:W-:Y:S01]  /*1490*/  ISETP.LT.OR P0, PT, R24, -0x5, P0 ;  /* 0xfffffffb1800780c */ /* 0x000fe20000701670 */
[----:B0-----:R-:W-:-:S04]  /*14a0*/  @!P1 IMAD.WIDE.U32 R16, R25, 0x4, R16 ;  /* 0x0000000419109825 */ /* 0x001fc800078e0010 */
[----:B------:R-:W-:-:S06]  /*14b0*/  IMAD.MOV.U32 R25, RZ, RZ, RZ ;  /* 0x000000ffff197224 */ /* 0x000fcc00078e00ff */
[----:B------:R0:W3:Y:S02]  /*14c0*/  @!P1 LDG.E R25, desc[UR40][R16.64] ;  /* 0x0000002810199981 */ /* 0x0000e4000c1e1900 */
[----:B0-----:R-:W0:Y:S02]  /*14d0*/  @!P0 LDC.64 R16, c[0x0][0x380] ;  /* 0x0000e000ff108b82 */ /* 0x001e240000000a00 */
[----:B--2---:R1:W-:Y:S02]  /*14e0*/  STL [R1], R12 ;  /* 0x0000000c01007387 */ /* 0x0043e40000100800 */
[----:B-1----:R-:W-:Y:S02]  /*14f0*/  IMAD.MOV.U32 R12, RZ, RZ, RZ ;  /* 0x000000ffff0c7224 */ /* 0x002fe400078e00ff */
[----:B0-----:R-:W-:Y:S01]  /*1500*/  @!P0 IMAD.WIDE.U32 R16, R27, 0x4, R16 ;  /* 0x000000041b108825 */ /* 0x001fe200078e0010 */
[----:B------:R-:W-:-:S04]  /*1510*/  IADD3 R27, PT, PT, R24, 0x6, RZ ;  /* 0x00000006181b7810 */ /* 0x000fc80007ffe0ff */
[----:B------:R0:W2:Y:S01]  /*1520*/  @!P0 LDG.E R12, desc[UR40][R16.64] ;  /* 0x00000028100c8981 */ /* 0x0000a2000c1e1900 */
[----:B------:R-:W-:-:S04]  /*1530*/  ISETP.GE.AND P0, PT, R27, UR72, PT ;  /* 0x000000481b007c0c */ /* 0x000fc8000bf06270 */
[----:B------:R-:W-:-:S13]  /*1540*/  ISETP.LT.OR P0, PT, R24, -0x6, P0 ;  /* 0xfffffffa1800780c */ /* 0x000fda0000701670 */
[----:B0-----:R-:W0:Y:S01]  /*1550*/  @!P0 LDC.64 R16, c[0x0][0x380] ;  /* 0x0000e000ff108b82 */ /* 0x001e220000000a00 */
[----:B------:R-:W-:Y:S01]  /*1560*/  IADD3 R29, PT, PT, R24, 0x7, RZ ;  /* 0x00000007181d7810 */ /* 0x000fe20007ffe0ff */
[----:B0-----:R-:W-:-:S04]  /*1570*/  @!P0 IMAD.WIDE.U32 R16, R27, 0x4, R16 ;  /* 0x000000041b108825 */ /* 0x001fc800078e0010 */
[----:B------:R-:W-:-:S06]  /*1580*/  IMAD.MOV.U32 R27, RZ, RZ, RZ ;  /* 0x000000ffff1b7224 */ /* 0x000fcc00078e00ff */
[----:B------:R0:W2:Y:S01]  /*1590*/  @!P0 LDG.E R27, desc[UR40][R16.64] ;  /* 0x00000028101b8981 */ /* 0x0000a2000c1e1900 */
[----:B------:R-:W-:-:S04]  /*15a0*/  ISETP.GE.AND P0, PT, R29, UR72, PT ;  /* 0x000000481d007c0c */ /* 0x000fc8000bf06270 */
[----:B------:R-:W-:Y:S01]  /*15b0*/  ISETP.LT.OR P0, PT, R24, -0x7, P0 ;  /* 0xfffffff91800780c */ /* 0x000fe20000701670 */
[----:B-----5:R-:W-:Y:S04]  /*15c0*/  STL [R1+0x4], R11 ;  /* 0x0000040b01007387 */ /* 0x020fe80000100800 */
[----:B------:R1:W-:Y:S08]  /*15d0*/  STL [R1+0x8], R10 ;  /* 0x0000080a01007387 */ /* 0x0003f00000100800 */
[----:B-1----:R-:W1:Y:S01]  /*15e0*/  @!P0 LDC.64 R10, c[0x0][0x380] ;  /* 0x0000e000ff0a8b82 */ /* 0x002e620000000a00 */
[----:B0-----:R-:W-:Y:S01]  /*15f0*/  CS2R R16, SRZ ;  /* 0x0000000000107805 */ /* 0x001fe2000001ff00 */
[----:B-1----:R-:W-:-:S04]  /*1600*/  @!P0 IMAD.WIDE.U32 R10, R29, 0x4, R10 ;  /* 0x000000041d0a8825 */ /* 0x002fc800078e000a */
[----:B------:R-:W-:Y:S01]  /*1610*/  VIADD R29, R24, 0x8 ;  /* 0x00000008181d7836 */ /* 0x000fe20000000000 */
[----:B------:R0:W5:Y:S04]  /*1620*/  @!P0 LDG.E R16, desc[UR40][R10.64] ;  /* 0x000000280a108981 */ /* 0x000168000c1e1900 */
[----:B------:R-:W-:-:S04]  /*1630*/  ISETP.GE.AND P0, PT, R29, UR72, PT ;  /* 0x000000481d007c0c */ /* 0x000fc8000bf06270 */
[----:B------:R-:W-:-:S13]  /*1640*/  ISETP.LT.OR P0, PT, R24, -0x8, P0 ;  /* 0xfffffff81800780c */ /* 0x000fda0000701670 */
[----:B0-----:R-:W0:Y:S01]  /*1650*/  @!P0 LDC.64 R10, c[0x0][0x380] ;  /* 0x0000e000ff0a8b82 */ /* 0x001e220000000a00 */
[----:B----4-:R-:W-:Y:S01]  /*1660*/  STL [R1+0xc], R9 ;  /* 0x00000c0901007387 */ /* 0x010fe20000100800 */
[----:B0-----:R-:W-:Y:S01]  /*1670*/  @!P0 IMAD.WIDE.U32 R10, R29, 0x4, R10 ;  /* 0x000000041d0a8825 */ /* 0x001fe200078e000a */
[----:B------:R-:W-:-:S04]  /*1680*/  IADD3 R29, PT, PT, R24, 0x9, RZ ;  /* 0x00000009181d7810 */ /* 0x000fc80007ffe0ff */
[----:B------:R0:W4:Y:S01]  /*1690*/  @!P0 LDG.E R17, desc[UR40][R10.64] ;  /* 0x000000280a118981 */ /* 0x000122000c1e1900 */
[----:B------:R-:W-:-:S04]  /*16a0*/  ISETP.GE.AND P0, PT, R29, UR72, PT ;  /* 0x000000481d007c0c */ /* 0x000fc8000bf06270 */
[----:B------:R-:W-:Y:S01]  /*16b0*/  ISETP.LT.OR P0, PT, R24, -0x9, P0 ;  /* 0xfffffff71800780c */ /* 0x000fe20000701670 */
[----:B------:R1:W-:-:S12]  /*16c0*/  STL [R1+0x10], R8 ;  /* 0x0000100801007387 */ /* 0x0003d80000100800 */
[----:B-1----:R-:W1:Y:S01]  /*16d0*/  @!P0 LDC.64 R8, c[0x0][0x380] ;  /* 0x0000e000ff088b82 */ /* 0x002e620000000a00 */
[----:B0-----:R-:W-:Y:S01]  /*16e0*/  CS2R R10, SRZ ;  /* 0x00000000000a7805 */ /* 0x001fe2000001ff00 */
[----:B-1----:R-:W-:-:S04]  /*16f0*/  @!P0 IMAD.WIDE.U32 R8, R29, 0x4, R8 ;  /* 0x000000041d088825 */ /* 0x002fc800078e0008 */
[----:B------:R-:W-:Y:S01]  /*1700*/  VIADD R29, R24, 0xa ;  /* 0x0000000a181d7836 */ /* 0x000fe20000000000 */
[----:B------:R0:W4:Y:S04]  /*1710*/  @!P0 LDG.E R10, desc[UR40][R8.64] ;  /* 0x00000028080a8981 */ /* 0x000128000c1e1900 */
[----:B------:R-:W-:-:S04]  /*1720*/  ISETP.GE.AND P0, PT, R29, UR72, PT ;  /* 0x000000481d007c0c */ /* 0x000fc8000bf06270 */
[----:B------:R-:W-:-:S13]  /*1730*/  ISETP.LT.OR P0, PT, R24, -0xa, P0 ;  /* 0xfffffff61800780c */ /* 0x000fda0000701670 */
[----:B0-----:R-:W0:Y:S01]  /*1740*/  @!P0 LDC.64 R8, c[0x0][0x380] ;  /* 0x0000e000ff088b82 */ /* 0x001e220000000a00 */
[----:B------:R-:W-:Y:S01]  /*1750*/  STL [R1+0x14], R7 ;  /* 0x0000140701007387 */ /* 0x000fe20000100800 */
        /* <DEDUP_REMOVED lines=32> */
[----:B------:R-:W4:Y:S01]  /*1960*/  @!P0 LDG.E R7, desc[UR40][R4.64] ;  /* 0x0000002804078981 */ /* 0x000f22000c1e1900 */
[----:B------:R-:W-:-:S04]  /*1970*/  ISETP.GE.AND P0, PT, R29, UR72, PT ;  /* 0x000000481d007c0c */ /* 0x000fc8000bf06270 */
[----:B------:R-:W-:Y:S01]  /*1980*/  ISETP.LT.OR P0, PT, R24, -0xf, P0 ;  /* 0xfffffff11800780c */ /* 0x000fe20000701670 */
[----:B------:R0:W-:-:S12]  /*1990*/  STL [R1+0x28], R2 ;  /* 0x0000280201007387 */ /* 0x0001d80000100800 */
[----:B0-----:R-:W0:Y:S01]  /*19a0*/  @!P0 LDC.64 R2, c[0x0][0x380] ;  /* 0x0000e000ff028b82 */ /* 0x001e220000000a00 */
[----:B------:R-:W-:Y:S02]  /*19b0*/  IMAD.MOV.U32 R28, RZ, RZ, RZ ;  /* 0x000000ffff1c7224 */ /* 0x000fe400078e00ff */
[----:B0-----:R-:W-:-:S05]  /*19c0*/  @!P0 IMAD.WIDE.U32 R2, R29, 0x4, R2 ;  /* 0x000000041d028825 */ /* 0x001fca00078e0002 */
[----:B------:R-:W4:Y:S01]  /*19d0*/  @!P0 LDG.E R28, desc[UR40][R2.64] ;  /* 0x00000028021c8981 */ /* 0x000f22000c1e1900 */
[----:B------:R-:W-:Y:S02]  /*19e0*/  ULEA UR5, UR61, UR71, 0x2 ;  /* 0x000000473d057291 */ /* 0x000fe4000f8e10ff */
[----:B------:R-:W-:Y:S01]  /*19f0*/  ULEA UR6, UR63, UR71, 0x2 ;  /* 0x000000473f067291 */ /* 0x000fe2000f8e10ff */
[----:B------:R0:W-:Y:S01]  /*1a00*/  STL [R1+0x2c], R0 ;  /* 0x00002c0001007387 */ /* 0x0001e20000100800 */
[----:B------:R-:W-:-:S03]  /*1a10*/  ULEA UR7, UR64, UR71, 0x2 ;  /* 0x0000004740077291 */ /* 0x000fc6000f8e10ff */
[----:B------:R-:W-:Y:S04]  /*1a20*/  STL [R1+0x30], R23 ;  /* 0x0000301701007387 */ /* 0x000fe80000100800 */
[----:B------:R-:W-:Y:S04]  /*1a30*/  STL [R1+0x34], R22 ;  /* 0x0000341601007387 */ /* 0x000fe80000100800 */
[----:B---3--:R-:W-:Y:S04]  /*1a40*/  STL [R1+0x38], R21 ;  /* 0x0000381501007387 */ /* 0x008fe80000100800 */
[----:B------:R-:W-:Y:S04]  /*1a50*/  STL [R1+0x3c], R20 ;  /* 0x00003c1401007387 */ /* 0x000fe80000100800 */
[----:B------:R-:W-:Y:S04]  /*1a60*/  STL [R1+0x40], R19 ;  /* 0x0000401301007387 */ /* 0x000fe80000100800 */
[----:B------:R-:W-:Y:S04]  /*1a70*/  STL [R1+0x44], R18 ;  /* 0x0000441201007387 */ /* 0x000fe80000100800 */
[----:B------:R-:W-:Y:S04]  /*1a80*/  STL [R1+0x48], R13 ;  /* 0x0000480d01007387 */ /* 0x000fe80000100800 */
[----:B------:R-:W-:Y:S04]  /*1a90*/  STL [R1+0x4c], R26 ;  /* 0x00004c1a01007387 */ /* 0x000fe80000100800 */
[----:B------:R1:W-:Y:S04]  /*1aa0*/  STL [R1+0x50], R25 ;  /* 0x0000501901007387 */ /* 0x0003e80000100800 */
[----:B--2---:R-:W-:Y:S04]  /*1ab0*/  STL [R1+0x54], R12 ;  /* 0x0000540c01007387 */ /* 0x004fe80000100800 */
[----:B------:R-:W-:Y:S04]  /*1ac0*/  STL [R1+0x58], R27 ;  /* 0x0000581b01007387 */ /* 0x000fe80000100800 */
[----:B-----5:R-:W-:Y:S04]  /*1ad0*/  STL [R1+0x5c], R16 ;  /* 0x00005c1001007387 */ /* 0x020fe80000100800 */
[----:B----4-:R-:W-:Y:S04]  /*1ae0*/  STL [R1+0x60], R17 ;  /* 0x0000601101007387 */ /* 0x010fe80000100800 */
[----:B------:R2:W-:Y:S04]  /*1af0*/  STL [R1+0x64], R10 ;  /* 0x0000640a01007387 */ /* 0x0005e80000100800 */
[----:B------:R-:W-:Y:S04]  /*1b00*/  STL [R1+0x68], R11 ;  /* 0x0000680b01007387 */ /* 0x000fe80000100800 */
[----:B------:R-:W-:Y:S04]  /*1b10*/  STL [R1+0x6c], R8 ;  /* 0x00006c0801007387 */ /* 0x000fe80000100800 */
[----:B------:R3:W-:Y:S04]  /*1b20*/  STL [R1+0x70], R9 ;  /* 0x0000700901007387 */ /* 0x0007e80000100800 */
[----:B------:R-:W-:Y:S04]  /*1b30*/  STL [R1+0x74], R6 ;  /* 0x0000740601007387 */ /* 0x000fe80000100800 */
[----:B------:R4:W-:Y:S04]  /*1b40*/  STL [R1+0x78], R7 ;  /* 0x0000780701007387 */ /* 0x0009e80000100800 */
[----:B------:R0:W-:Y:S04]  /*1b50*/  STL [R1+0x7c], R28 ;  /* 0x00007c1c01007387 */ /* 0x0001e80000100800 */
[----:B------:R-:W5:Y:S01]  /*1b60*/  LDL R3, [UR5] ;  /* 0x00000005ff037983 */ /* 0x000f620008100800 */
[----:B------:R-:W-:-:S03]  /*1b70*/  ULEA UR5, UR65, UR71, 0x2 ;  /* 0x0000004741057291 */ /* 0x000fc6000f8e10ff */
[----:B------:R-:W5:Y:S01]  /*1b80*/  LDL R4, [UR6] ;  /* 0x00000006ff047983 */ /* 0x000f620008100800 */
[----:B------:R-:W-:-:S03]  /*1b90*/  ULEA UR6, UR68, UR71, 0x2 ;  /* 0x0000004744067291 */ /* 0x000fc6000f8e10ff */
[----:B------:R-:W5:Y:S01]  /*1ba0*/  LDL R5, [UR7] ;  /* 0x00000007ff057983 */ /* 0x000f620008100800 */
[----:B------:R-:W-:-:S03]  /*1bb0*/  ULEA UR7, UR69, UR71, 0x2 ;  /* 0x0000004745077291 */ /* 0x000fc6000f8e10ff */
[----:B------:R-:W5:Y:S01]  /*1bc0*/  LDL R2, [UR5] ;  /* 0x00000005ff027983 */ /* 0x000f620008100800 */
[----:B------:R-:W-:-:S03]  /*1bd0*/  ULEA UR5, UR70, UR71, 0x2 ;  /* 0x0000004746057291 */ /* 0x000fc6000f8e10ff */
[----:B0-----:R-:W5:Y:S01]  /*1be0*/  LDL R0, [UR6] ;  /* 0x00000006ff007983 */ /* 0x001f620008100800 */
[----:B------:R-:W-:-:S03]  /*1bf0*/  ULEA UR6, UR67, UR71, 0x2 ;  /* 0x0000004743067291 */ /* 0x000fc6000f8e10ff */
[----:B-1----:R-:W5:Y:S01]  /*1c00*/  LDL R25, [UR7] ;  /* 0x00000007ff197983 */ /* 0x002f620008100800 */
[----:B------:R-:W-:-:S03]  /*1c10*/  ULEA UR7, UR66, UR71, 0x2 ;  /* 0x0000004742077291 */ /* 0x000fc6000f8e10ff */
[----:B--2---:R-:W2:Y:S04]  /*1c20*/  LDL R10, [UR5] ;  /* 0x00000005ff0a7983 */ /* 0x004ea80008100800 */
[----:B---3--:R-:W3:Y:S04]  /*1c30*/  LDL R9, [UR6] ;  /* 0x00000006ff097983 */ /* 0x008ee80008100800 */
[----:B------:R-:W3:Y:S04]  /*1c40*/  LDL R8, [UR7] ;  /* 0x00000007ff087983 */ /* 0x000ee80008100800 */
[----:B----4-:R-:W4:Y:S01]  /*1c50*/  LDL R7, [UR37] ;  /* 0x00000025ff077983 */ /* 0x010f220008100800 */
[----:B------:R-:W-:-:S03]  /*1c60*/  ULEA UR5, UR43, UR71, 0x2 ;  /* 0x000000472b057291 */ /* 0x000fc6000f8e10ff */
[----:B------:R-:W4:Y:S01]  /*1c70*/  LDL R6, [UR38] ;  /* 0x00000026ff067983 */ /* 0x000f220008100800 */
[----:B------:R-:W-:-:S03]  /*1c80*/  ULEA UR6, UR44, UR71, 0x2 ;  /* 0x000000472c067291 */ /* 0x000fc6000f8e10ff */
[----:B------:R-:W4:Y:S01]  /*1c90*/  LDL R23, [UR39] ;  /* 0x00000027ff177983 */ /* 0x000f220008100800 */
[----:B------:R-:W-:-:S03]  /*1ca0*/  ULEA UR7, UR45, UR71, 0x2 ;  /* 0x000000472d077291 */ /* 0x000fc6000f8e10ff */
[----:B------:R-:W4:Y:S04]  /*1cb0*/  LDL R22, [UR42] ;  /* 0x0000002aff167983 */ /* 0x000f280008100800 */
[----:B------:R-:W4:Y:S01]  /*1cc0*/  LDL R21, [UR5] ;  /* 0x00000005ff157983 */ /* 0x000f220008100800 */
[----:B------:R-:W-:-:S03]  /*1cd0*/  ULEA UR5, UR46, UR71, 0x2 ;  /* 0x000000472e057291 */ /* 0x000fc6000f8e10ff */
        /* <DEDUP_REMOVED lines=15> */
[----:B------:R-:W-:Y:S01]  /*1dd0*/  ULEA UR7, UR54, UR71, 0x2 ;  /* 0x0000004736077291 */ /* 0x000fe2000f8e10ff */
[----:B-----5:R-:W-:Y:S02]  /*1de0*/  FADD R27, RZ, R3 ;  /* 0x00000003ff1b7221 */ /* 0x020fe40000000000 */
[----:B------:R-:W5:Y:S02]  /*1df0*/  LDL R3, [UR5] ;  /* 0x00000005ff037983 */ /* 0x000f640008100800 */
[----:B------:R-:W-:Y:S02]  /*1e00*/  FADD R26, R27, R4 ;  /* 0x000000041b1a7221 */ /* 0x000fe40000000000 */
[----:B------:R-:W5:Y:S02]  /*1e10*/  LDL R4, [UR6] ;  /* 0x00000006ff047983 */ /* 0x000f640008100800 */
[----:B------:R-:W-:-:S02]  /*1e20*/  FADD R27, R26, R5 ;  /* 0x000000051a1b7221 */ /* 0x000fc40000000000 */
[----:B------:R-:W5:Y:S02]  /*1e30*/  LDL R5, [UR7] ;  /* 0x00000007ff057983 */ /* 0x000f640008100800 */
[----:B------:R-:W-:Y:S02]  /*1e40*/  FADD R27, R27, R2 ;  /* 0x000000021b1b7221 */ /* 0x000fe40000000000 */
[----:B------:R-:W5:Y:S02]  /*1e50*/  LDL R2, [UR55] ;  /* 0x00000037ff027983 */ /* 0x000f640008100800 */
[----:B------:R-:W-:Y:S02]  /*1e60*/  FADD R26, R27, R0 ;  /* 0x000000001b1a7221 */ /* 0x000fe40000000000 */
[----:B------:R-:W5:Y:S02]  /*1e70*/  LDL R0, [UR56] ;  /* 0x00000038ff007983 */ /* 0x000f640008100800 */
[----:B------:R-:W-:-:S02]  /*1e80*/  FADD R27, R26, R25 ;  /* 0x000000191a1b7221 */ /* 0x000fc40000000000 */
[----:B------:R-:W5:Y:S02]  /*1e90*/  LDL R25, [UR57] ;  /* 0x00000039ff197983 */ /* 0x000f640008100800 */
[----:B--2---:R-:W-:Y:S02]  /*1ea0*/  FADD R26, R27, R10 ;  /* 0x0000000a1b1a7221 */ /* 0x004fe40000000000 */
[----:B------:R-:W2:Y:S02]  /*1eb0*/  LDL R10, [UR58] ;  /* 0x0000003aff0a7983 */ /* 0x000ea40008100800 */
[----:B---3--:R-:W-:Y:S02]  /*1ec0*/  FADD R27, R26, R9 ;  /* 0x000000091a1b7221 */ /* 0x008fe40000000000 */
[----:B------:R-:W3:Y:S02]  /*1ed0*/  LDL R9, [UR59] ;  /* 0x0000003bff097983 */ /* 0x000ee40008100800 */
[----:B------:R-:W-:-:S02]  /*1ee0*/  FADD R26, R27, R8 ;  /* 0x000000081b1a7221 */ /* 0x000fc40000000000 */
[----:B------:R-:W3:Y:S02]  /*1ef0*/  LDL R8, [UR60] ;  /* 0x0000003cff087983 */ /* 0x000ee40008100800 */
[----:B----4-:R-:W-:Y:S02]  /*1f00*/  FADD R27, R26, R7 ;  /* 0x000000071a1b7221 */ /* 0x010fe40000000000 */
[----:B------:R-:W4:Y:S02]  /*1f10*/  LDL R7, [UR62] ;  /* 0x0000003eff077983 */ /* 0x000f240008100800 */
[----:B------:R-:W-:-:S04]  /*1f20*/  FADD R6, R27, R6 ;  /* 0x000000061b067221 */ /* 0x000fc80000000000 */
        /* <DEDUP_REMOVED lines=11> */
[----:B-----5:R-:W-:-:S04]  /*1fe0*/  FADD R3, R12, R3 ;  /* 0x000000030c037221 */ /* 0x020fc80000000000 */
[----:B------:R-:W-:-:S04]  /*1ff0*/  FADD R4, R3, R4 ;  /* 0x0000000403047221 */ /* 0x000fc80000000000 */
[----:B------:R-:W-:-:S04]  /*2000*/  FADD R5, R4, R5 ;  /* 0x0000000504057221 */ /* 0x000fc80000000000 */
[----:B------:R-:W-:-:S04]  /*2010*/  FADD R5, R5, R2 ;  /* 0x0000000205057221 */ /* 0x000fc80000000000 */
[----:B------:R-:W-:-:S04]  /*2020*/  FADD R0, R5, R0 ;  /* 0x0000000005007221 */ /* 0x000fc80000000000 */
[----:B------:R-:W-:-:S04]  /*2030*/  FADD R25, R0, R25 ;  /* 0x0000001900197221 */ /* 0x000fc80000000000 */
[----:B--2---:R-:W-:-:S04]  /*2040*/  FADD R10, R25, R10 ;  /* 0x0000000a190a7221 */ /* 0x004fc80000000000 */
[----:B---3--:R-:W-:-:S04]  /*2050*/  FADD R9, R10, R9 ;  /* 0x000000090a097221 */ /* 0x008fc80000000000 */
[----:B------:R-:W-:-:S04]  /*2060*/  FADD R8, R9, R8 ;  /* 0x0000000809087221 */ /* 0x000fc80000000000 */
[----:B----4-:R-:W-:Y:S01]  /*2070*/  FADD R7, R8, R7 ;  /* 0x0000000708077221 */ /* 0x010fe20000000000 */
[----:B------:R-:W-:-:S04]  /*2080*/  IMAD.WIDE R2, R24, 0x4, R14 ;  /* 0x0000000418027825 */ /* 0x000fc800078e020e */
[----:B------:R-:W-:Y:S01]  /*2090*/  FMUL R7, R7, 0.03125 ;  /* 0x3d00000007077820 */ /* 0x000fe20000400000 */
[----:B------:R-:W-:-:S04]  /*20a0*/  IADD3 R24, PT, PT, R24, UR4, RZ ;  /* 0x0000000418187c10 */ /* 0x000fc8000fffe0ff */
[----:B------:R0:W-:Y:S01]  /*20b0*/  STG.E desc[UR40][R2.64], R7 ;  /* 0x0000000702007986 */ /* 0x0001e2000c101928 */
[----:B------:R-:W-:-:S13]  /*20c0*/  ISETP.GE.AND P0, PT, R24, UR72, PT ;  /* 0x0000004818007c0c */ /* 0x000fda000bf06270 */
[----:B0-----:R-:W-:Y:S05]  /*20d0*/  @!P0 BRA `(.L_x_1) ;  /* 0xffffffe800bc8947 */ /* 0x001fea000383ffff */
[----:B------:R-:W-:Y:S05]  /*20e0*/  BSYNC.RECONVERGENT B0 ;  /* 0x0000000000007941 */ /* 0x000fea0003800200 */
.L_x_0:
[----:B------:R-:W-:Y:S05]  /*20f0*/  EXIT ;  /* 0x000000000000794d */ /* 0x000fea0003800000 */
.L_x_2:
[----:B------:R-:W-:-:S00]  /*2100*/  BRA `(.L_x_2) ;  /* 0xfffffffc00fc7947 */ /* 0x000fc0000383ffff */
[----:B------:R-:W-:-:S00]  /*2110*/  NOP ;  /* 0x0000000000007918 */ /* 0x000fc00000000000 */
        /* <DEDUP_REMOVED lines=14> */
.L_x_5:


//--------------------- .text._Z27running_mean_register_arrayILi32EEvPKfPfi --------------------------
	.section	.text._Z27running_mean_register_arrayILi32EEvPKfPfi,"ax",@progbits
	.align	128
        .global         _Z27running_mean_register_arrayILi32EEvPKfPfi
        .type           _Z27running_mean_register_arrayILi32EEvPKfPfi,@function
        .size           _Z27running_mean_register_arrayILi32EEvPKfPfi,(.L_x_6 - _Z27running_mean_register_arrayILi32EEvPKfPfi)
        .other          _Z27running_mean_register_arrayILi32EEvPKfPfi,@"STO_CUDA_ENTRY STV_DEFAULT"
_Z27running_mean_register_arrayILi32EEvPKfPfi:
.text._Z27running_mean_register_arrayILi32EEvPKfPfi:
[----:B------:R-:W-:Y:S01]  /*0000*/  LDC R1, c[0x0][0x37c] ;  /* 0x0000df00ff017b82 */ /* 0x000fe20000000800 */
[----:B------:R-:W0:Y:S07]  /*0010*/  S2R R3, SR_TID.X ;  /* 0x0000000000037919 */ /* 0x000e2e0000002100 */
[----:B------:R-:W0:Y:S01]  /*0020*/  S2UR UR4, SR_CTAID.X ;  /* 0x00000000000479c3 */ /* 0x000e220000002500 */
[----:B------:R-:W1:Y:S07]  /*0030*/  LDCU UR5, c[0x0][0x390] ;  /* 0x00007200ff0577ac */ /* 0x000e6e0008000800 */
[----:B------:R-:W0:Y:S02]  /*0040*/  LDC R0, c[0x0][0x360] ;  /* 0x0000d800ff007b82 */ /* 0x000e240000000800 */
[----:B0-----:R-:W-:-:S05]  /*0050*/  IMAD R3, R0, UR4, R3 ;  /* 0x0000000400037c24 */ /* 0x001fca000f8e0203 */
[----:B-1----:R-:W-:-:S13]  /*0060*/  ISETP.GE.AND P0, PT, R3, UR5, PT ;  /* 0x0000000503007c0c */ /* 0x002fda000bf06270 */
[----:B------:R-:W-:Y:S05]  /*0070*/  @P0 EXIT ;  /* 0x000000000000094d */ /* 0x000fea0003800000 */
[----:B------:R-:W0:Y:S01]  /*0080*/  LDCU UR4, c[0x0][0x370] ;  /* 0x00006e00ff0477ac */ /* 0x000e220008000800 */
[----:B------:R-:W1:Y:S01]  /*0090*/  LDCU.64 UR6, c[0x0][0x358] ;  /* 0x00006b00ff0677ac */ /* 0x000e620008000a00 */
[----:B------:R-:W2:Y:S01]  /*00a0*/  LDCU UR5, c[0x0][0x390] ;  /* 0x00007200ff0577ac */ /* 0x000ea20008000800 */
[----:B0-----:R-:W-:-:S07]  /*00b0*/  IMAD R0, R0, UR4, RZ ;  /* 0x0000000400007c24 */ /* 0x001fce000f8e02ff */
.L_x_3:
[C---:B0-----:R-:W-:Y:S02]  /*00c0*/  VIADD R5, R3.reuse, 0xfffffff0 ;  /* 0xfffffff003057836 */ /* 0x041fe40000000000 */
[----:B------:R-:W-:-:S03]  /*00d0*/  VIADD R7, R3, 0xfffffff1 ;  /* 0xfffffff103077836 */ /* 0x000fc60000000000 */
[----:B--2---:R-:W-:-:S04]  /*00e0*/  ISETP.GE.AND P1, PT, R5, UR5, PT ;  /* 0x0000000505007c0c */ /* 0x004fc8000bf26270 */
[----:B------:R-:W-:-:S13]  /*00f0*/  ISETP.LT.OR P1, PT, R3, 0x10, P1 ;  /* 0x000000100300780c */ /* 0x000fda0000f21670 */
[----:B------:R-:W0:Y:S01]  /*0100*/  @!P1 LDC.64 R18, c[0x0][0x380] ;  /* 0x0000e000ff129b82 */ /* 0x000e220000000a00 */
[----:B------:R-:W-:Y:S01]  /*0110*/  ISETP.GE.AND P0, PT, R7, UR5, PT ;  /* 0x0000000507007c0c */ /* 0x000fe2000bf06270 */
[----:B0-----:R-:W-:-:S06]  /*0120*/  @!P1 IMAD.WIDE.U32 R18, R5, 0x4, R18 ;  /* 0x0000000405129825 */ /* 0x001fcc00078e0012 */
[----:B-1----:R-:W2:Y:S01]  /*0130*/  @!P1 LDG.E R18, desc[UR6][R18.64] ;  /* 0x0000000612129981 */ /* 0x002ea2000c1e1900 */
[C---:B------:R-:W-:Y:S01]  /*0140*/  ISETP.LT.OR P2, PT, R3.reuse, 0xf, P0 ;  /* 0x0000000f0300780c */ /* 0x040fe20000741670 */
[----:B------:R-:W-:Y:S01]  /*0150*/  HFMA2 R2, -RZ, RZ, 0, 0 ;  /* 0x00000000ff027431 */ /* 0x000fe200000001ff */
[C---:B------:R-:W-:Y:S01]  /*0160*/  IADD3 R9, PT, PT, R3.reuse, -0xe, RZ ;  /* 0xfffffff203097810 */ /* 0x040fe20007ffe0ff */
[----:B------:R-:W-:-:S03]  /*0170*/  VIADD R11, R3, 0xfffffff3 ;  /* 0xfffffff3030b7836 */ /* 0x000fc60000000000 */
[----:B------:R-:W-:Y:S02]  /*0180*/  ISETP.GE.AND P0, PT, R9, UR5, PT ;  /* 0x0000000509007c0c */ /* 0x000fe4000bf06270 */
[----:B------:R-:W-:Y:S02]  /*0190*/  ISETP.GE.AND P3, PT, R11, UR5, PT ;  /* 0x000000050b007c0c */ /* 0x000fe4000bf66270 */
[C---:B------:R-:W-:Y:S02]  /*01a0*/  ISETP.LT.OR P0, PT, R3.reuse, 0xe, P0 ;  /* 0x0000000e0300780c */ /* 0x040fe40000701670 */
[C---:B------:R-:W-:Y:S01]  /*01b0*/  ISETP.LT.OR P3, PT, R3.reuse, 0xd, P3 ;  /* 0x0000000d0300780c */ /* 0x040fe20001f61670 */
[----:B------:R-:W0:Y:S10]  /*01c0*/  @!P2 LDC.64 R4, c[0x0][0x380] ;  /* 0x0000e000ff04ab82 */ /* 0x000e340000000a00 */
[----:B------:R-:W1:Y:S01]  /*01d0*/  @!P0 LDC.64 R16, c[0x0][0x380] ;  /* 0x0000e000ff108b82 */ /* 0x000e620000000a00 */
[C---:B------:R-:W-:Y:S01]  /*01e0*/  VIADD R29, R3.reuse, 0xfffffff4 ;  /* 0xfffffff4031d7836 */ /* 0x040fe20000000000 */
[----:B------:R-:W-:-:S06]  /*01f0*/  IADD3 R15, PT, PT, R3, -0xb, RZ ;  /* 0xfffffff5030f7810 */ /* 0x000fcc0007ffe0ff */
[----:B------:R-:W3:Y:S01]  /*0200*/  @!P3 LDC.64 R12, c[0x0][0x380] ;  /* 0x0000e000ff0cbb82 */ /* 0x000ee20000000a00 */
[----:B0-----:R-:W-:-:S05]  /*0210*/  @!P2 IMAD.WIDE.U32 R4, R7, 0x4, R4 ;  /* 0x000000040704a825 */ /* 0x001fca00078e0004 */
[----:B------:R0:W4:Y:S01]  /*0220*/  @!P2 LDG.E R2, desc[UR6][R4.64] ;  /* 0x000000060402a981 */ /* 0x000122000c1e1900 */
[----:B------:R-:W-:Y:S01]  /*0230*/  ISETP.GE.AND P2, PT, R29, UR5, PT ;  /* 0x000000051d007c0c */ /* 0x000fe2000bf46270 */
[----:B------:R-:W-:Y:S01]  /*0240*/  VIADD R7, R3, 0xfffffff6 ;  /* 0xfffffff603077836 */ /* 0x000fe20000000000 */
[----:B------:R-:W-:Y:S02]  /*0250*/  ISETP.GE.AND P5, PT, R15, UR5, PT ;  /* 0x000000050f007c0c */ /* 0x000fe4000bfa6270 */
[----:B------:R-:W-:Y:S01]  /*0260*/  ISETP.LT.OR P2, PT, R3, 0xc, P2 ;  /* 0x0000000c0300780c */ /* 0x000fe20001741670 */
[----:B-1----:R-:W-:Y:S01]  /*0270*/  @!P0 IMAD.WIDE.U32 R16, R9, 0x4, R16 ;  /* 0x0000000409108825 */ /* 0x002fe200078e0010 */
[----:B------:R-:W-:Y:S02]  /*0280*/  ISETP.LT.OR P5, PT, R3, 0xb, P5 ;  /* 0x0000000b0300780c */ /* 0x000fe40002fa1670 */
[----:B------:R-:W-:Y:S02]  /*0290*/  ISETP.GE.AND P6, PT, R7, UR5, PT ;  /* 0x0000000507007c0c */ /* 0x000fe4000bfc6270 */
[----:B0-----:R-:W-:Y:S01]  /*02a0*/  CS2R R4, SRZ ;  /* 0x0000000000047805 */ /* 0x001fe2000001ff00 */
[C---:B------:R-:W-:Y:S01]  /*02b0*/  VIADD R9, R3.reuse, 0xfffffff8 ;  /* 0xfffffff803097836 */ /* 0x040fe20000000000 */
[----:B------:R-:W-:-:S02]  /*02c0*/  IADD3 R19, PT, PT, R3, -0x9, RZ ;  /* 0xfffffff703137810 */ /* 0x000fc40007ffe0ff */
[----:B------:R-:W-:Y:S02]  /*02d0*/  ISETP.LT.OR P6, PT, R3, 0xa, P6 ;  /* 0x0000000a0300780c */ /* 0x000fe400037c1670 */
[----:B------:R0:W5:Y:S01]  /*02e0*/  @!P0 LDG.E R4, desc[UR6][R16.64] ;  /* 0x0000000610048981 */ /* 0x000162000c1e1900 */
[----:B------:R-:W-:Y:S01]  /*02f0*/  ISETP.GE.AND P0, PT, R9, UR5, PT ;  /* 0x0000000509007c0c */ /* 0x000fe2000bf06270 */
[----:B------:R-:W1:Y:S01]  /*0300*/  @!P2 LDC.64 R26, c[0x0][0x380] ;  /* 0x0000e000ff1aab82 */ /* 0x000e620000000a00 */
[----:B------:R-:W-:Y:S02]  /*0310*/  ISETP.GE.AND P4, PT, R19, UR5, PT ;  /* 0x0000000513007c0c */ /* 0x000fe4000bf86270 */
[C---:B------:R-:W-:Y:S02]  /*0320*/  ISETP.LT.OR P0, PT, R3.reuse, 0x8, P0 ;  /* 0x000000080300780c */ /* 0x040fe40000701670 */
[----:B------:R-:W-:Y:S01]  /*0330*/  ISETP.LT.OR P4, PT, R3, 0x9, P4 ;  /* 0x000000090300780c */ /* 0x000fe20002781670 */
[----:B---3--:R-:W-:-:S02]  /*0340*/  @!P3 IMAD.WIDE.U32 R12, R11, 0x4, R12 ;  /* 0x000000040b0cb825 */ /* 0x008fc400078e000c */
[----:B------:R-:W3:Y:S01]  /*0350*/  @!P5 LDC.64 R24, c[0x0][0x380] ;  /* 0x0000e000ff18db82 */ /* 0x000ee20000000a00 */
[----:B------:R-:W-:Y:S02]  /*0360*/  IADD3 R11, PT, PT, R3, -0x7, RZ ;  /* 0xfffffff9030b7810 */ /* 0x000fe40007ffe0ff */
[----:B------:R3:W5:Y:S05]  /*0370*/  @!P3 LDG.E R5, desc[UR6][R12.64] ;  /* 0x000000060c05b981 */ /* 0x00076a000c1e1900 */
[----:B0-----:R-:W0:Y:S01]  /*0380*/  @!P0 LDC.64 R16, c[0x0][0x380] ;  /* 0x0000e000ff108b82 */ /* 0x001e220000000a00 */
[----:B------:R-:W-:-:S07]  /*0390*/  ISETP.GE.AND P3, PT, R11, UR5, PT ;  /* 0x000000050b007c0c */ /* 0x000fce000bf66270 */
[----:B------:R-:W0:Y:S01]  /*03a0*/  @!P6 LDC.64 R20, c[0x0][0x380] ;  /* 0x0000e000ff14eb82 */ /* 0x000e220000000a00 */
[----:B------:R-:W-:Y:S01]  /*03b0*/  ISETP.LT.OR P3, PT, R3, 0x7, P3 ;  /* 0x000000070300780c */ /* 0x000fe20001f61670 */
[----:B------:R-:W-:-:S06]  /*03c0*/  IMAD.MOV.U32 R6, RZ, RZ, RZ ;  /* 0x000000ffff067224 */ /* 0x000fcc00078e00ff */
[----:B------:R-:W0:Y:S01]  /*03d0*/  @!P4 LDC.64 R22, c[0x0][0x380] ;  /* 0x0000e000ff16cb82 */ /* 0x000e220000000a00 */
[----:B-1----:R-:W-:Y:S01]  /*03e0*/  @!P2 IMAD.WIDE.U32 R26, R29, 0x4, R26 ;  /* 0x000000041d1aa825 */ /* 0x002fe200078e001a */
[----:B------:R-:W-:-:S04]  /*03f0*/  IADD3 R29, PT, PT, R3, -0x6, RZ ;  /* 0xfffffffa031d7810 */ /* 0x000fc80007ffe0ff */
[----:B------:R1:W5:Y:S01]  /*0400*/  @!P2 LDG.E R6, desc[UR6][R26.64] ;  /* 0x000000061a06a981 */ /* 0x000362000c1e1900 */
[----:B------:R-:W-:Y:S01]  /*0410*/  ISETP.GE.AND P2, PT, R29, UR5, PT ;  /* 0x000000051d007c0c */ /* 0x000fe2000bf46270 */
[----:B---3--:R-:W-:Y:S02]  /*0420*/  @!P5 IMAD.WIDE.U32 R24, R15, 0x4, R24 ;  /* 0x000000040f18d825 */ /* 0x008fe400078e0018 */
[----:B------:R-:W3:Y:S01]  /*0430*/  @!P3 LDC.64 R14, c[0x0][0x380] ;  /* 0x0000e000ff0ebb82 */ /* 0x000ee20000000a00 */
[----:B------:R-:W-:Y:S01]  /*0440*/  ISETP.LT.OR P2, PT, R3, 0x6, P2 ;  /* 0x000000060300780c */ /* 0x000fe20001741670 */
[----:B0-----:R-:W-:Y:S01]  /*0450*/  @!P0 IMAD.WIDE.U32 R16, R9, 0x4, R16 ;  /* 0x0000000409108825 */ /* 0x001fe200078e0010 */
[----:B------:R-:W-:-:S03]  /*0460*/  MOV R8, RZ ;  /* 0x000000ff00087202 */ /* 0x000fc60000000f00 */
[----:B------:R-:W-:Y:S02]  /*0470*/  HFMA2 R9, -RZ, RZ, 0, 0 ;  /* 0x00000000ff097431 */ /* 0x000fe400000001ff */
[----:B------:R-:W-:-:S04]  /*0480*/  @!P6 IMAD.WIDE.U32 R20, R7, 0x4, R20 ;  /* 0x000000040714e825 */ /* 0x000fc800078e0014 */
[----:B------:R-:W-:Y:S01]  /*0490*/  IMAD.MOV.U32 R7, RZ, RZ, RZ ;  /* 0x000000ffff077224 */ /* 0x000fe200078e00ff */
[----:B------:R0:W5:Y:S01]  /*04a0*/  @!P6 LDG.E R8, desc[UR6][R20.64] ;  /* 0x000000061408e981 */ /* 0x000162000c1e1900 */
[----:B------:R-:W-:Y:S02]  /*04b0*/  VIADD R13, R3, 0xfffffffb ;  /* 0xfffffffb030d7836 */ /* 0x000fe40000000000 */
[----:B------:R-:W-:Y:S02]  /*04c0*/  @!P4 IMAD.WIDE.U32 R22, R19, 0x4, R22 ;  /* 0x000000041316c825 */ /* 0x000fe400078e0016 */
[----:B------:R0:W5:Y:S02]  /*04d0*/  @!P5 LDG.E R7, desc[UR6][R24.64] ;  /* 0x000000061807d981 */ /* 0x000164000c1e1900 */
[C---:B-1----:R-:W-:Y:S01]  /*04e0*/  VIADD R27, R3.reuse, 0xfffffffc ;  /* 0xfffffffc031b7836 */ /* 0x042fe20000000000 */
[----:B0-----:R-:W-:Y:S01]  /*04f0*/  IADD3 R21, PT, PT, R3, -0x3, RZ ;  /* 0xfffffffd03157810 */ /* 0x001fe20007ffe0ff */
[----:B------:R0:W5:Y:S01]  /*0500*/  @!P4 LDG.E R9, desc[UR6][R22.64] ;  /* 0x000000061609c981 */ /* 0x000162000c1e1900 */
[----:B------:R-:W-:Y:S01]  /*0510*/  ISETP.GE.AND P5, PT, R13, UR5, PT ;  /* 0x000000050d007c0c */ /* 0x000fe2000bfa6270 */
[----:B------:R-:W-:Y:S01]  /*0520*/  IMAD.MOV.U32 R10, RZ, RZ, RZ ;  /* 0x000000ffff0a7224 */ /* 0x000fe200078e00ff */
[----:B------:R-:W-:Y:S01]  /*0530*/  ISETP.GE.AND P4, PT, R21, UR5, PT ;  /* 0x0000000515007c0c */ /* 0x000fe2000bf86270 */
[----:B------:R-:W1:Y:S01]  /*0540*/  @!P2 LDC.64 R24, c[0x0][0x380] ;  /* 0x0000e000ff18ab82 */ /* 0x000e620000000a00 */
[----:B------:R-:W-:-:S02]  /*0550*/  ISETP.GE.AND P6, PT, R27, UR5, PT ;  /* 0x000000051b007c0c */ /* 0x000fc4000bfc6270 */
[C---:B------:R-:W-:Y:S01]  /*0560*/  ISETP.LT.OR P5, PT, R3.reuse, 0x5, P5 ;  /* 0x000000050300780c */ /* 0x040fe20002fa1670 */
[----:B------:R0:W5:Y:S01]  /*0570*/  @!P0 LDG.E R10, desc[UR6][R16.64] ;  /* 0x00000006100a8981 */ /* 0x000162000c1e1900 */
[C---:B------:R-:W-:Y:S02]  /*0580*/  ISETP.LT.OR P4, PT, R3.reuse, 0x3, P4 ;  /* 0x000000030300780c */ /* 0x040fe40002781670 */
[C---:B------:R-:W-:Y:S02]  /*0590*/  IADD3 R19, PT, PT, R3.reuse, -0x2, RZ ;  /* 0xfffffffe03137810 */ /* 0x040fe40007ffe0ff */
[----:B------:R-:W-:Y:S01]  /*05a0*/  ISETP.LT.OR P6, PT, R3, 0x4, P6 ;  /* 0x000000040300780c */ /* 0x000fe200037c1670 */
[----:B---3--:R-:W-:Y:S01]  /*05b0*/  @!P3 IMAD.WIDE.U32 R14, R11, 0x4, R14 ;  /* 0x000000040b0eb825 */ /* 0x008fe200078e000e */
[----:B------:R-:W-:-:S03]  /*05c0*/  ISETP.GE.AND P0, PT, R19, UR5, PT ;  /* 0x0000000513007c0c */ /* 0x000fc6000bf06270 */
[----:B------:R-:W-:Y:S01]  /*05d0*/  IMAD.MOV.U32 R11, RZ, RZ, RZ ;  /* 0x000000ffff0b7224 */ /* 0x000fe200078e00ff */
[----:B------:R-:W-:Y:S01]  /*05e0*/  ISETP.LT.OR P0, PT, R3, 0x2, P0 ;  /* 0x000000020300780c */ /* 0x000fe20000701670 */
[----:B0-----:R-:W0:Y:S04]  /*05f0*/  @!P5 LDC.64 R22, c[0x0][0x380] ;  /* 0x0000e000ff16db82 */ /* 0x001e280000000a00 */
[----:B------:R3:W5:Y:S04]  /*0600*/  @!P3 LDG.E R11, desc[UR6][R14.64] ;  /* 0x000000060e0bb981 */ /* 0x000768000c1e1900 */
[----:B------:R-:W0:Y:S01]  /*0610*/  @!P6 LDC.64 R16, c[0x0][0x380] ;  /* 0x0000e000ff10eb82 */ /* 0x000e220000000a00 */
[----:B-1----:R-:W-:-:S07]  /*0620*/  @!P2 IMAD.WIDE.U32 R24, R29, 0x4, R24 ;  /* 0x000000041d18a825 */ /* 0x002fce00078e0018 */
[----:B---3--:R-:W1:Y:S01]  /*0630*/  @!P4 LDC.64 R14, c[0x0][0x380] ;  /* 0x0000e000ff0ecb82 */ /* 0x008e620000000a00 */
[----:B------:R-:W-:Y:S02]  /*0640*/  MOV R12, RZ ;  /* 0x000000ff000c7202 */ /* 0x000fe40000000f00 */
[----:B------:R-:W-:-:S04]  /*0650*/  ISETP.GT.AND P3, PT, R3, UR5, PT ;  /* 0x0000000503007c0c */ /* 0x000fc8000bf64270 */
[----:B------:R3:W5:Y:S01]  /*0660*/  @!P2 LDG.E R12, desc[UR6][R24.64] ;  /* 0x00000006180ca981 */ /* 0x000762000c1e1900 */
[----:B------:R-:W3:Y:S01]  /*0670*/  @!P0 LDC.64 R28, c[0x0][0x380] ;  /* 0x0000e000ff1c8b82 */ /* 0x000ee20000000a00 */
[C---:B------:R-:W-:Y:S02]  /*0680*/  ISETP.LT.OR P2, PT, R3.reuse, 0x1, P3 ;  /* 0x000000010300780c */ /* 0x040fe40001f41670 */
[----:B------:R-:W-:-:S04]  /*0690*/  ISETP.GE.AND P3, PT, R3, UR5, PT ;  /* 0x0000000503007c0c */ /* 0x000fc8000bf66270 */
[----:B------:R-:W-:Y:S01]  /*06a0*/  ISETP.LT.OR P3, PT, R3, RZ, P3 ;  /* 0x000000ff0300720c */ /* 0x000fe20001f61670 */
[----:B0-----:R-:W-:-:S04]  /*06b0*/  @!P5 IMAD.WIDE.U32 R22, R13, 0x4, R22 ;  /* 0x000000040d16d825 */ /* 0x001fc800078e0016 */
[----:B------:R-:W-:Y:S02]  /*06c0*/  IMAD.MOV.U32 R13, RZ, RZ, RZ ;  /* 0x000000ffff0d7224 */ /* 0x000fe400078e00ff */
[----:B------:R-:W-:-:S04]  /*06d0*/  @!P6 IMAD.WIDE.U32 R16, R27, 0x4, R16 ;  /* 0x000000041b10e825 */ /* 0x000fc800078e0010 */
[----:B-1----:R-:W-:Y:S01]  /*06e0*/  @!P4 IMAD.WIDE.U32 R14, R21, 0x4, R14 ;  /* 0x00000004150ec825 */ /* 0x002fe200078e000e */
[----:B------:R-:W-:Y:S01]  /*06f0*/  CS2R R20, SRZ ;  /* 0x0000000000147805 */ /* 0x000fe2000001ff00 */
[----:B------:R0:W5:Y:S01]  /*0700*/  @!P5 LDG.E R13, desc[UR6][R22.64] ;  /* 0x00000006160dd981 */ /* 0x000162000c1e1900 */
[----:B------:R-:W1:Y:S01]  /*0710*/  @!P2 LDC.64 R26, c[0x0][0x380] ;  /* 0x0000e000ff1aab82 */ /* 0x000e620000000a00 */
[----:B---3--:R-:W-:Y:S01]  /*0720*/  IADD3 R25, PT, PT, R3, 0x1, RZ ;  /* 0x0000000103197810 */ /* 0x008fe20007ffe0ff */
[----:B------:R-:W-:Y:S02]  /*0730*/  @!P0 IMAD.WIDE.U32 R28, R19, 0x4, R28 ;  /* 0x00000004131c8825 */ /* 0x000fe400078e001c */
[----:B------:R3:W5:Y:S04]  /*0740*/  @!P6 LDG.E R20, desc[UR6][R16.64] ;  /* 0x000000061014e981 */ /* 0x000768000c1e1900 */
[----:B------:R2:W5:Y:S01]  /*0750*/  @!P4 LDG.E R21, desc[UR6][R14.64] ;  /* 0x000000060e15c981 */ /* 0x000562000c1e1900 */
[----:B0-----:R-:W-:Y:S01]  /*0760*/  IMAD.MOV.U32 R22, RZ, RZ, RZ ;  /* 0x000000ffff167224 */ /* 0x001fe200078e00ff */
[----:B------:R-:W-:Y:S01]  /*0770*/  ISETP.GE.AND P4, PT, R25, UR5, PT ;  /* 0x0000000519007c0c */ /* 0x000fe2000bf86270 */
[----:B---3--:R-:W0:Y:S04]  /*0780*/  @!P3 LDC.64 R16, c[0x0][0x380] ;  /* 0x0000e000ff10bb82 */ /* 0x008e280000000a00 */
[----:B------:R3:W5:Y:S01]  /*0790*/  @!P0 LDG.E R22, desc[UR6][R28.64] ;  /* 0x000000061c168981 */ /* 0x000762000c1e1900 */
[C---:B------:R-:W-:Y:S01]  /*07a0*/  ISETP.LT.OR P0, PT, R3.reuse, -0x1, P4 ;  /* 0xffffffff0300780c */ /* 0x040fe20002701670 */
[C---:B------:R-:W-:Y:S01]  /*07b0*/  VIADD R19, R3.reuse, 0x2 ;  /* 0x0000000203137836 */ /* 0x040fe20000000000 */
[----:B------:R-:W-:-:S04]  /*07c0*/  @!P2 IADD3 R23, PT, PT, R3, -0x1, RZ ;  /* 0xffffffff0317a810 */ /* 0x000fc80007ffe0ff */
[----:B------:R-:W-:-:S04]  /*07d0*/  ISETP.GE.AND P4, PT, R19, UR5, PT ;  /* 0x0000000513007c0c */ /* 0x000fc8000bf86270 */
[----:B------:R-:W-:-:S03]  /*07e0*/  ISETP.LT.OR P4, PT, R3, -0x2, P4 ;  /* 0xfffffffe0300780c */ /* 0x000fc60002781670 */
[----:B--2---:R-:W2:Y:S01]  /*07f0*/  @!P0 LDC.64 R14, c[0x0][0x380] ;  /* 0x0000e000ff0e8b82 */ /* 0x004ea20000000a00 */
[----:B-1----:R-:W-:-:S04]  /*0800*/  @!P2 IMAD.WIDE.U32 R26, R23, 0x4, R26 ;  /* 0x00000004171aa825 */ /* 0x002fc800078e001a */
[----:B------:R-:W-:Y:S02]  /*0810*/  HFMA2 R23, -RZ, RZ, 0, 0 ;  /* 0x00000000ff177431 */ /* 0x000fe400000001ff */
[----:B------:R-:W-:Y:S02]  /*0820*/  IMAD.MOV.U32 R24, RZ, RZ, RZ ;  /* 0x000000ffff187224 */ /* 0x000fe400078e00ff */
[C---:B0-----:R-:W-:Y:S01]  /*0830*/  @!P3 IMAD.WIDE.U32 R16, R3.reuse, 0x4, R16 ;  /* 0x000000040310b825 */ /* 0x041fe200078e0010 */
[----:B---3--:R-:W0:Y:S01]  /*0840*/  @!P4 LDC.64 R28, c[0x0][0x380] ;  /* 0x0000e000ff1ccb82 */ /* 0x008e220000000a00 */
[----:B------:R-:W3:Y:S04]  /*0850*/  @!P2 LDG.E R23, desc[UR6][R26.64] ;  /* 0x000000061a17a981 */ /* 0x000ee8000c1e1900 */
[----:B------:R1:W3:Y:S02]  /*0860*/  @!P3 LDG.E R24, desc[UR6][R16.64] ;  /* 0x000000061018b981 */ /* 0x0002e4000c1e1900 */
[----:B-1----:R-:W-:-:S04]  /*0870*/  IADD3 R17, PT, PT, R3, 0x3, RZ ;  /* 0x0000000303117810 */ /* 0x002fc80007ffe0ff */
[----:B------:R-:W-:-:S04]  /*0880*/  ISETP.GE.AND P2, PT, R17, UR5, PT ;  /* 0x0000000511007c0c */ /* 0x000fc8000bf46270 */
[----:B------:R-:W-:Y:S01]  /*0890*/  ISETP.LT.OR P2, PT, R3, -0x3, P2 ;  /* 0xfffffffd0300780c */ /* 0x000fe20001741670 */
[----:B--2---:R-:W-:-:S04]  /*08a0*/  @!P0 IMAD.WIDE.U32 R14, R25, 0x4, R14 ;  /* 0x00000004190e8825 */ /* 0x004fc800078e000e */
[----:B------:R-:W-:Y:S02]  /*08b0*/  IMAD.MOV.U32 R25, RZ, RZ, RZ ;  /* 0x000000ffff197224 */ /* 0x000fe400078e00ff */
[----:B0-----:R-:W-:-:S04]  /*08c0*/  @!P4 IMAD.WIDE.U32 R28, R19, 0x4, R28 ;  /* 0x00000004131cc825 */ /* 0x001fc800078e001c */
[----:B------:R0:W2:Y:S01]  /*08d0*/  @!P0 LDG.E R25, desc[UR6][R14.64] ;  /* 0x000000060e198981 */ /* 0x0000a2000c1e1900 */
[----:B------:R-:W-:Y:S01]  /*08e0*/  IADD3 R19, PT, PT, R3, 0x4, RZ ;  /* 0x0000000403137810 */ /* 0x000fe20007ffe0ff */
[----:B0-----:R-:W0:Y:S03]  /*08f0*/  @!P2 LDC.64 R14, c[0x0][0x380] ;  /* 0x0000e000ff0eab82 */ /* 0x001e260000000a00 */
[----:B------:R-:W-:-:S04]  /*0900*/  ISETP.GE.AND P0, PT, R19, UR5, PT ;  /* 0x0000000513007c0c */ /* 0x000fc8000bf06270 */
[----:B------:R-:W-:Y:S02]  /*0910*/  ISETP.LT.OR P0, PT, R3, -0x4, P0 ;  /* 0xfffffffc0300780c */ /* 0x000fe40000701670 */
[----:B------:R-:W-:-:S06]  /*0920*/  CS2R R26, SRZ ;  /* 0x00000000001a7805 */ /* 0x000fcc000001ff00 */
[----:B------:R1:W2:Y:S01]  /*0930*/  @!P4 LDG.E R26, desc[UR6][R28.64] ;  /* 0x000000061c1ac981 */ /* 0x0002a2000c1e1900 */
[----:B0-----:R-:W-:-:S04]  /*0940*/  @!P2 IMAD.WIDE.U32 R14, R17, 0x4, R14 ;  /* 0x00000004110ea825 */ /* 0x001fc800078e000e */
[----:B------:R-:W0:Y:S01]  /*0950*/  @!P0 LDC.64 R16, c[0x0][0x380] ;  /* 0x0000e000ff108b82 */ /* 0x000e220000000a00 */
[----:B-1----:R-:W-:Y:S01]  /*0960*/  VIADD R29, R3, 0x5 ;  /* 0x00000005031d7836 */ /* 0x002fe20000000000 */
[----:B------:R1:W2:Y:S04]  /*0970*/  @!P2 LDG.E R27, desc[UR6][R14.64] ;  /* 0x000000060e1ba981 */ /* 0x0002a8000c1e1900 */
[----:B------:R-:W-:-:S04]  /*0980*/  ISETP.GE.AND P2, PT, R29, UR5, PT ;  /* 0x000000051d007c0c */ /* 0x000fc8000bf46270 */
[----:B------:R-:W-:Y:S01]  /*0990*/  ISETP.LT.OR P2, PT, R3, -0x5, P2 ;  /* 0xfffffffb0300780c */ /* 0x000fe20001741670 */
[----:B-1----:R-:W-:Y:S02]  /*09a0*/  IMAD.MOV.U32 R15, RZ, RZ, RZ ;  /* 0x000000ffff0f7224 */ /* 0x002fe400078e00ff */
[----:B------:R-:W-:Y:S01]  /*09b0*/  @!P1 FADD R15, RZ, R18 ;  /* 0x00000012ff0f9221 */ /* 0x000fe20000000000 */
[----:B0-----:R-:W-:-:S09]  /*09c0*/  @!P0 IMAD.WIDE.U32 R16, R19, 0x4, R16 ;  /* 0x0000000413108825 */ /* 0x001fd200078e0010 */
[----:B------:R-:W0:Y:S01]  /*09d0*/  @!P2 LDC.64 R18, c[0x0][0x380] ;  /* 0x0000e000ff12ab82 */ /* 0x000e220000000a00 */
[----:B------:R-:W-:-:S06]  /*09e0*/  MOV R28, RZ ;  /* 0x000000ff001c7202 */ /* 0x000fcc0000000f00 */
[----:B------:R-:W2:Y:S01]  /*09f0*/  @!P0 LDG.E R28, desc[UR6][R16.64] ;  /* 0x00000006101c8981 */ /* 0x000ea2000c1e1900 */
[----:B0-----:R-:W-:-:S04]  /*0a00*/  @!P2 IMAD.WIDE.U32 R18, R29, 0x4, R18 ;  /* 0x000000041d12a825 */ /* 0x001fc800078e0012 */
[----:B------:R-:W-:-:S06]  /*0a10*/  HFMA2 R29, -RZ, RZ, 0, 0 ;  /* 0x00000000ff1d7431 */ /* 0x000fcc00000001ff */
[----:B------:R0:W2:Y:S02]  /*0a20*/  @!P2 LDG.E R29, desc[UR6][R18.64] ;  /* 0x00000006121da981 */ /* 0x0000a4000c1e1900 */
[----:B0-----:R-:W-:-:S05]  /*0a30*/  VIADD R19, R3, 0x6 ;  /* 0x0000000603137836 */ /* 0x001fca0000000000 */
[----:B------:R-:W-:-:S04]  /*0a40*/  ISETP.GE.AND P0, PT, R19, UR5, PT ;  /* 0x0000000513007c0c */ /* 0x000fc8000bf06270 */
[----:B------:R-:W-:Y:S01]  /*0a50*/  ISETP.LT.OR P0, PT, R3, -0x6, P0 ;  /* 0xfffffffa0300780c */ /* 0x000fe20000701670 */
[----:B----4-:R-:W-:-:S12]  /*0a60*/  FADD R17, R2, R15 ;  /* 0x0000000f02117221 */ /* 0x010fd80000000000 */
[----:B------:R-:W0:Y:S01]  /*0a70*/  @!P0 LDC.64 R14, c[0x0][0x380] ;  /* 0x0000e000ff0e8b82 */ /* 0x000e220000000a00 */
[----:B------:R-:W-:Y:S01]  /*0a80*/  MOV R2, RZ ;  /* 0x000000ff00027202 */ /* 0x000fe20000000f00 */
[----:B0-----:R-:W-:-:S05]  /*0a90*/  @!P0 IMAD.WIDE.U32 R14, R19, 0x4, R14 ;  /* 0x00000004130e8825 */ /* 0x001fca00078e000e */
[----:B------:R0:W4:Y:S02]  /*0aa0*/  @!P0 LDG.E R2, desc[UR6][R14.64] ;  /* 0x000000060e028981 */ /* 0x000124000c1e1900 */
[----:B0-----:R-:W-:-:S05]  /*0ab0*/  VIADD R15, R3, 0x7 ;  /* 0x00000007030f7836 */ /* 0x001fca0000000000 */
[----:B------:R-:W-:-:S04]  /*0ac0*/  ISETP.GE.AND P0, PT, R15, UR5, PT ;  /* 0x000000050f007c0c */ /* 0x000fc8000bf06270 */
[----:B------:R-:W-:Y:S01]  /*0ad0*/  ISETP.LT.OR P0, PT, R3, -0x7, P0 ;  /* 0xfffffff90300780c */ /* 0x000fe20000701670 */
[----:B-----5:R-:W-:-:S12]  /*0ae0*/  FADD R4, R17, R4 ;  /* 0x0000000411047221 */ /* 0x020fd80000000000 */
[----:B------:R-:W0:Y:S01]  /*0af0*/  @!P0 LDC.64 R16, c[0x0][0x380] ;  /* 0x0000e000ff108b82 */ /* 0x000e220000000a00 */
[----:B------:R-:W-:Y:S02]  /*0b00*/  HFMA2 R18, -RZ, RZ, 0, 0 ;  /* 0x00000000ff127431 */ /* 0x000fe400000001ff */
[----:B------:R-:W-:Y:S02]  /*0b10*/  VIADD R19, R3, 0x8 ;  /* 0x0000000803137836 */ /* 0x000fe40000000000 */
[----:B0-----:R-:W-:-:S05]  /*0b20*/  @!P0 IMAD.WIDE.U32 R16, R15, 0x4, R16 ;  /* 0x000000040f108825 */ /* 0x001fca00078e0010 */
[----:B------:R-:W5:Y:S01]  /*0b30*/  @!P0 LDG.E R18, desc[UR6][R16.64] ;  /* 0x0000000610128981 */ /* 0x000f62000c1e1900 */
[----:B------:R-:W-:-:S04]  /*0b40*/  ISETP.GE.AND P0, PT, R19, UR5, PT ;  /* 0x0000000513007c0c */ /* 0x000fc8000bf06270 */
[----:B------:R-:W-:Y:S01]  /*0b50*/  ISETP.LT.OR P0, PT, R3, -0x8, P0 ;  /* 0xfffffff80300780c */ /* 0x000fe20000701670 */
[----:B------:R-:W-:-:S12]  /*0b60*/  FADD R15, R4, R5 ;  /* 0x00000005040f7221 */ /* 0x000fd80000000000 */
[----:B------:R-:W0:Y:S02]  /*0b70*/  @!P0 LDC.64 R4, c[0x0][0x380] ;  /* 0x0000e000ff048b82 */ /* 0x000e240000000a00 */
[----:B0-----:R-:W-:Y:S01]  /*0b80*/  @!P0 IMAD.WIDE.U32 R4, R19, 0x4, R4 ;  /* 0x0000000413048825 */ /* 0x001fe200078e0004 */
[----:B------:R-:W-:-:S06]  /*0b90*/  MOV R19, RZ ;  /* 0x000000ff00137202 */ /* 0x000fcc0000000f00 */
[----:B------:R0:W5:Y:S02]  /*0ba0*/  @!P0 LDG.E R19, desc[UR6][R4.64] ;  /* 0x0000000604138981 */ /* 0x000164000c1e1900 */
[----:B0-----:R-:W-:-:S05]  /*0bb0*/  VIADD R5, R3, 0x9 ;  /* 0x0000000903057836 */ /* 0x001fca0000000000 */
[----:B------:R-:W-:-:S04]  /*0bc0*/  ISETP.GE.AND P0, PT, R5, UR5, PT ;  /* 0x0000000505007c0c */ /* 0x000fc8000bf06270 */
[----:B------:R-:W-:Y:S01]  /*0bd0*/  ISETP.LT.OR P0, PT, R3, -0x9, P0 ;  /* 0xfffffff70300780c */ /* 0x000fe20000701670 */
[----:B------:R-:W-:-:S12]  /*0be0*/  FADD R16, R15, R6 ;  /* 0x000000060f107221 */ /* 0x000fd80000000000 */
[----:B------:R-:W0:Y:S01]  /*0bf0*/  @!P0 LDC.64 R14, c[0x0][0x380] ;  /* 0x0000e000ff0e8b82 */ /* 0x000e220000000a00 */
[----:B------:R-:W-:Y:S02]  /*0c00*/  HFMA2 R6, -RZ, RZ, 0, 0 ;  /* 0x00000000ff067431 */ /* 0x000fe400000001ff */
[----:B0-----:R-:W-:-:S05]  /*0c10*/  @!P0 IMAD.WIDE.U32 R14, R5, 0x4, R14 ;  /* 0x00000004050e8825 */ /* 0x001fca00078e000e */
[----:B------:R0:W5:Y:S02]  /*0c20*/  @!P0 LDG.E R6, desc[UR6][R14.64] ;  /* 0x000000060e068981 */ /* 0x000164000c1e1900 */
[----:B0-----:R-:W-:-:S05]  /*0c30*/  VIADD R15, R3, 0xa ;  /* 0x0000000a030f7836 */ /* 0x001fca0000000000 */
[----:B------:R-:W-:-:S04]  /*0c40*/  ISETP.GE.AND P0, PT, R15, UR5, PT ;  /* 0x000000050f007c0c */ /* 0x000fc8000bf06270 */
[----:B------:R-:W-:-:S13]  /*0c50*/  ISETP.LT.OR P0, PT, R3, -0xa, P0 ;  /* 0xfffffff60300780c */ /* 0x000fda0000701670 */
[----:B------:R-:W0:Y:S01]  /*0c60*/  @!P0 LDC.64 R4, c[0x0][0x380] ;  /* 0x0000e000ff048b82 */ /* 0x000e220000000a00 */
[----:B------:R-:W-:Y:S01]  /*0c70*/  FADD R17, R16, R7 ;  /* 0x0000000710117221 */ /* 0x000fe20000000000 */
[----:B------:R-:W-:Y:S01]  /*0c80*/  MOV R7, RZ ;  /* 0x000000ff00077202 */ /* 0x000fe20000000f00 */
[----:B0-----:R-:W-:-:S05]  /*0c90*/  @!P0 IMAD.WIDE.U32 R4, R15, 0x4, R4 ;  /* 0x000000040f048825 */ /* 0x001fca00078e0004 */
[----:B------:R0:W5:Y:S02]  /*0ca0*/  @!P0 LDG.E R7, desc[UR6][R4.64] ;  /* 0x0000000604078981 */ /* 0x000164000c1e1900 */
[----:B0-----:R-:W-:-:S05]  /*0cb0*/  VIADD R5, R3, 0xb ;  /* 0x0000000b03057836 */ /* 0x001fca0000000000 */
[----:B------:R-:W-:-:S04]  /*0cc0*/  ISETP.GE.AND P0, PT, R5, UR5, PT ;  /* 0x0000000505007c0c */ /* 0x000fc8000bf06270 */
[----:B------:R-:W-:-:S13]  /*0cd0*/  ISETP.LT.OR P0, PT, R3, -0xb, P0 ;  /* 0xfffffff50300780c */ /* 0x000fda0000701670 */
[----:B------:R-:W0:Y:S01]  /*0ce0*/  @!P0 LDC.64 R14, c[0x0][0x380] ;  /* 0x0000e000ff0e8b82 */ /* 0x000e220000000a00 */
[----:B------:R-:W-:Y:S01]  /*0cf0*/  FADD R16, R17, R8 ;  /* 0x0000000811107221 */ /* 0x000fe20000000000 */
        /* <DEDUP_REMOVED lines=33> */
[----:B0-----:R-:W-:-:S04]  /*0f10*/  @!P0 IMAD.WIDE.U32 R14, R5, 0x4, R14 ;  /* 0x00000004050e8825 */ /* 0x001fc800078e000e */
[----:B------:R-:W-:Y:S01]  /*0f20*/  FADD R13, R16, R13 ;  /* 0x0000000d100d7221 */ /* 0x000fe20000000000 */
[----:B------:R-:W0:Y:S01]  /*0f30*/  LDC.64 R4, c[0x0][0x388] ;  /* 0x0000e200ff047b82 */ /* 0x000e220000000a00 */
[----:B------:R-:W5:Y:S02]  /*0f40*/  @!P0 LDG.E R12, desc[UR6][R14.64] ;  /* 0x000000060e0c8981 */ /* 0x000f64000c1e1900 */
[----:B------:R-:W-:-:S04]  /*0f50*/  FADD R20, R13, R20 ;  /* 0x000000140d147221 */ /* 0x000fc80000000000 */
[----:B------:R-:W-:-:S04]  /*0f60*/  FADD R21, R20, R21 ;  /* 0x0000001514157221 */ /* 0x000fc80000000000 */
[----:B------:R-:W-:-:S04]  /*0f70*/  FADD R22, R21, R22 ;  /* 0x0000001615167221 */ /* 0x000fc80000000000 */
[----:B---3--:R-:W-:-:S04]  /*0f80*/  FADD R23, R22, R23 ;  /* 0x0000001716177221 */ /* 0x008fc80000000000 */
[----:B------:R-:W-:-:S04]  /*0f90*/  FADD R24, R23, R24 ;  /* 0x0000001817187221 */ /* 0x000fc80000000000 */
[----:B--2---:R-:W-:-:S04]  /*0fa0*/  FADD R25, R24, R25 ;  /* 0x0000001918197221 */ /* 0x004fc80000000000 */
[----:B------:R-:W-:-:S04]  /*0fb0*/  FADD R26, R25, R26 ;  /* 0x0000001a191a7221 */ /* 0x000fc80000000000 */
[----:B------:R-:W-:-:S04]  /*0fc0*/  FADD R27, R26, R27 ;  /* 0x0000001b1a1b7221 */ /* 0x000fc80000000000 */
[----:B------:R-:W-:-:S04]  /*0fd0*/  FADD R28, R27, R28 ;  /* 0x0000001c1b1c7221 */ /* 0x000fc80000000000 */
[----:B------:R-:W-:-:S04]  /*0fe0*/  FADD R29, R28, R29 ;  /* 0x0000001d1c1d7221 */ /* 0x000fc80000000000 */
[----:B----4-:R-:W-:-:S04]  /*0ff0*/  FADD R29, R29, R2 ;  /* 0x000000021d1d7221 */ /* 0x010fc80000000000 */
[----:B-----5:R-:W-:-:S04]  /*1000*/  FADD R18, R29, R18 ;  /* 0x000000121d127221 */ /* 0x020fc80000000000 */
[----:B------:R-:W-:-:S04]  /*1010*/  FADD R19, R18, R19 ;  /* 0x0000001312137221 */ /* 0x000fc80000000000 */
[----:B------:R-:W-:-:S04]  /*1020*/  FADD R6, R19, R6 ;  /* 0x0000000613067221 */ /* 0x000fc80000000000 */
[----:B------:R-:W-:-:S04]  /*1030*/  FADD R7, R6, R7 ;  /* 0x0000000706077221 */ /* 0x000fc80000000000 */
[----:B------:R-:W-:Y:S01]  /*1040*/  FADD R8, R7, R8 ;  /* 0x0000000807087221 */ /* 0x000fe20000000000 */
[----:B0-----:R-:W-:Y:S01]  /*1050*/  IMAD.WIDE R4, R3, 0x4, R4 ;  /* 0x0000000403047825 */ /* 0x001fe200078e0204 */
[----:B------:R-:W-:-:S04]  /*1060*/  IADD3 R3, PT, PT, R0, R3, RZ ;  /* 0x0000000300037210 */ /* 0x000fc80007ffe0ff */
[----:B------:R-:W-:Y:S01]  /*1070*/  ISETP.GE.AND P0, PT, R3, UR5, PT ;  /* 0x0000000503007c0c */ /* 0x000fe2000bf06270 */
[----:B------:R-:W-:-:S04]  /*1080*/  FADD R9, R8, R9 ;  /* 0x0000000908097221 */ /* 0x000fc80000000000 */
[----:B------:R-:W-:-:S04]  /*1090*/  FADD R10, R9, R10 ;  /* 0x0000000a090a7221 */ /* 0x000fc80000000000 */
[----:B------:R-:W-:-:S04]  /*10a0*/  FADD R11, R10, R11 ;  /* 0x0000000b0a0b7221 */ /* 0x000fc80000000000 */
[----:B------:R-:W-:-:S04]  /*10b0*/  FADD R11, R11, R12 ;  /* 0x0000000c0b0b7221 */ /* 0x000fc80000000000 */
[----:B------:R-:W-:-:S05]  /*10c0*/  FMUL R11, R11, 0.03125 ;  /* 0x3d0000000b0b7820 */ /* 0x000fca0000400000 */
[----:B------:R0:W-:Y:S01]  /*10d0*/  STG.E desc[UR6][R4.64], R11 ;  /* 0x0000000b04007986 */ /* 0x0001e2000c101906 */
[----:B------:R-:W-:Y:S05]  /*10e0*/  @!P0 BRA `(.L_x_3) ;  /* 0xffffffec00f48947 */ /* 0x000fea000383ffff */
[----:B------:R-:W-:Y:S05]  /*10f0*/  EXIT ;  /* 0x000000000000794d */ /* 0x000fea0003800000 */
.L_x_4:
        /* <DEDUP_REMOVED lines=16> */
.L_x_6:


//--------------------- .nv.shared.reserved.0     --------------------------
	.section	.nv.shared.reserved.0,"aw",@nobits
	.weak		__nv_reservedSMEM_offset_0_alias
	.size		__nv_reservedSMEM_offset_0_alias, 0, 64
	.other		__nv_reservedSMEM_offset_0_alias,@"STO_CUDA_RESERVED_SHARED STV_DEFAULT"
__nv_reservedSMEM_offset_0_alias:
	.zero		0
	.zero		64


//--------------------- .nv.constant0._Z31running_mean_local_memory_arrayILi32EEvPKfPfi --------------------------
	.section	.nv.constant0._Z31running_mean_local_memory_arrayILi32EEvPKfPfi,"a",@progbits
	.sectionflags	@""
	.align	4
.nv.constant0._Z31running_mean_local_memory_arrayILi32EEvPKfPfi:
	.zero		916


//--------------------- .nv.constant0._Z27running_mean_register_arrayILi32EEvPKfPfi --------------------------
	.section	.nv.constant0._Z27running_mean_register_arrayILi32EEvPKfPfi,"a",@progbits
	.sectionflags	@""
	.align	4
.nv.constant0._Z27running_mean_register_arrayILi32EEvPKfPfi:
	.zero		916


//--------------------- SYMBOLS --------------------------

	.type		.nv.reservedSmem.offset0,@object
	.size		.nv.reservedSmem.offset0,0x4
